	.target	sm_100a

	.elftype	@"ET_EXEC"


//--------------------- .note.nv.tkinfo           --------------------------
	.section	.note.nv.tkinfo,"",@"SHT_NOTE"
	.sectionflags	@"SHF_NOTE_NV_TKINFO"
	.tkinfo
        /*0018*/ 	.word	0x00000081
        /*0030*/ 	.string	""
        /*0030*/ 	.string	"ptxas-blackwell"
        /*0030*/ 	.string	"Cuda compilation tools, release 12.9, V12.9.86"
        /*0030*/ 	.string	"Build cuda_12.9.r12.9/compiler.36037853_0"
        /*0030*/ 	.string	"-v  -suppress-debug-info  -lineinfo  -arch sm_100a "



//--------------------- .note.nv.cuver            --------------------------
	.section	.note.nv.cuver,"",@"SHT_NOTE"
	.sectionflags	@"SHF_NOTE_NV_CUVER"
        /*0018*/ 	.short	0x0001
        /*001a*/ 	.short	0x0064
        /*001c*/ 	.short	0x0001
        /*001e*/ 	.short	0x0000
        /*0020*/ 	.short	0x0001
        /*0022*/ 	.short	0x0000


//--------------------- .nv.info                  --------------------------
	.section	.nv.info,"",@"SHT_CUDA_INFO"
	.align	4


	//----- nvinfo : EIATTR_REGCOUNT
	.align		4
        /*0000*/ 	.byte	0x04, 0x2f
        /*0002*/ 	.short	(.L_4 - .L_3)
	.align		4
.L_3:
        /*0004*/ 	.word	index@(gluon_tcgen05)
        /*0008*/ 	.word	0x00000087


	//----- nvinfo : EIATTR_FRAME_SIZE
	.align		4
.L_4:
        /*000c*/ 	.byte	0x04, 0x11
        /*000e*/ 	.short	(.L_6 - .L_5)
	.align		4
.L_5:
        /*0010*/ 	.word	index@($__internal_2_$__cuda_sm10x_tcgen05_guardrail_trap_unallocated_columns_being_dealloced)
        /*0014*/ 	.word	0x00000000


	//----- nvinfo : EIATTR_FRAME_SIZE
	.align		4
.L_6:
        /*0018*/ 	.byte	0x04, 0x11
        /*001a*/ 	.short	(.L_8 - .L_7)
	.align		4
.L_7:
        /*001c*/ 	.word	index@($__internal_1_$__cuda_sm10x_tcgen05_guardrail_trap_phase_invalid_during_alloc)
        /*0020*/ 	.word	0x00000000


	//----- nvinfo : EIATTR_FRAME_SIZE
	.align		4
.L_8:
        /*0024*/ 	.byte	0x04, 0x11
        /*0026*/ 	.short	(.L_10 - .L_9)
	.align		4
.L_9:
        /*0028*/ 	.word	index@($__internal_0_$__cuda_sm10x_tcgen05_guardrail_trap_col_being_dealloced_not_returned_by_alloc)
        /*002c*/ 	.word	0x00000000


	//----- nvinfo : EIATTR_FRAME_SIZE
	.align		4
.L_10:
        /*0030*/ 	.byte	0x04, 0x11
        /*0032*/ 	.short	(.L_12 - .L_11)
	.align		4
.L_11:
        /*0034*/ 	.word	index@(gluon_tcgen05)
        /*0038*/ 	.word	0x00000000


	//----- nvinfo : EIATTR_MIN_STACK_SIZE
	.align		4
.L_12:
        /*003c*/ 	.byte	0x04, 0x12
        /*003e*/ 	.short	(.L_14 - .L_13)
	.align		4
.L_13:
        /*0040*/ 	.word	index@(gluon_tcgen05)
        /*0044*/ 	.word	0x00000000
.L_14:


//--------------------- .nv.info.gluon_tcgen05    --------------------------
	.section	.nv.info.gluon_tcgen05,"",@"SHT_CUDA_INFO"
	.sectionflags	@""
	.align	4


	//----- nvinfo : EIATTR_CUDA_API_VERSION
	.align		4
        /*0000*/ 	.byte	0x04, 0x37
        /*0002*/ 	.short	(.L_16 - .L_15)
.L_15:
        /*0004*/ 	.word	0x00000081


	//----- nvinfo : EIATTR_KPARAM_INFO
	.align		4
.L_16:
        /*0008*/ 	.byte	0x04, 0x17
        /*000a*/ 	.short	(.L_18 - .L_17)
.L_17:
        /*000c*/ 	.word	0x00000000
        /*0010*/ 	.short	0x000a
        /*0012*/ 	.short	0x0048
        /*0014*/ 	.byte	0x00, 0xf4, 0x21, 0x00


	//----- nvinfo : EIATTR_KPARAM_INFO
	.align		4
.L_18:
        /*0018*/ 	.byte	0x04, 0x17
        /*001a*/ 	.short	(.L_20 - .L_19)
.L_19:
        /*001c*/ 	.word	0x00000000
        /*0020*/ 	.short	0x0009
        /*0022*/ 	.short	0x0040
        /*0024*/ 	.byte	0x00, 0xf4, 0x21, 0x00


	//----- nvinfo : EIATTR_KPARAM_INFO
	.align		4
.L_20:
        /*0028*/ 	.byte	0x04, 0x17
        /*002a*/ 	.short	(.L_22 - .L_21)
.L_21:
        /*002c*/ 	.word	0x00000000
        /*0030*/ 	.short	0x0008
        /*0032*/ 	.short	0x0038
        /*0034*/ 	.byte	0x00, 0xf0, 0x21, 0x00


	//----- nvinfo : EIATTR_KPARAM_INFO
	.align		4
.L_22:
        /*0038*/ 	.byte	0x04, 0x17
        /*003a*/ 	.short	(.L_24 - .L_23)
.L_23:
        /*003c*/ 	.word	0x00000000
        /*0040*/ 	.short	0x0007
        /*0042*/ 	.short	0x0030
        /*0044*/ 	.byte	0x00, 0xf0, 0x21, 0x00


	//----- nvinfo : EIATTR_KPARAM_INFO
	.align		4
.L_24:
        /*0048*/ 	.byte	0x04, 0x17
        /*004a*/ 	.short	(.L_26 - .L_25)
.L_25:
        /*004c*/ 	.word	0x00000000
        /*0050*/ 	.short	0x0006
        /*0052*/ 	.short	0x0028
        /*0054*/ 	.byte	0x00, 0xf0, 0x21, 0x00


	//----- nvinfo : EIATTR_KPARAM_INFO
	.align		4
.L_26:
        /*0058*/ 	.byte	0x04, 0x17
        /*005a*/ 	.short	(.L_28 - .L_27)
.L_27:
        /*005c*/ 	.word	0x00000000
        /*0060*/ 	.short	0x0005
        /*0062*/ 	.short	0x0020
        /*0064*/ 	.byte	0x00, 0xf0, 0x11, 0x00


	//----- nvinfo : EIATTR_KPARAM_INFO
	.align		4
.L_28:
        /*0068*/ 	.byte	0x04, 0x17
        /*006a*/ 	.short	(.L_30 - .L_29)
.L_29:
        /*006c*/ 	.word	0x00000000
        /*0070*/ 	.short	0x0004
        /*0072*/ 	.short	0x001c
        /*0074*/ 	.byte	0x00, 0xf0, 0x11, 0x00


	//----- nvinfo : EIATTR_KPARAM_INFO
	.align		4
.L_30:
        /*0078*/ 	.byte	0x04, 0x17
        /*007a*/ 	.short	(.L_32 - .L_31)
.L_31:
        /*007c*/ 	.word	0x00000000
        /*0080*/ 	.short	0x0003
        /*0082*/ 	.short	0x0018
        /*0084*/ 	.byte	0x00, 0xf0, 0x11, 0x00


	//----- nvinfo : EIATTR_KPARAM_INFO
	.align		4
.L_32:
        /*0088*/ 	.byte	0x04, 0x17
        /*008a*/ 	.short	(.L_34 - .L_33)
.L_33:
        /*008c*/ 	.word	0x00000000
        /*0090*/ 	.short	0x0002
        /*0092*/ 	.short	0x0010
        /*0094*/ 	.byte	0x00, 0xf4, 0x21, 0x00


	//----- nvinfo : EIATTR_KPARAM_INFO
	.align		4
.L_34:
        /*0098*/ 	.byte	0x04, 0x17
        /*009a*/ 	.short	(.L_36 - .L_35)
.L_35:
        /*009c*/ 	.word	0x00000000
        /*00a0*/ 	.short	0x0001
        /*00a2*/ 	.short	0x0008
        /*00a4*/ 	.byte	0x00, 0xf4, 0x21, 0x00


	//----- nvinfo : EIATTR_KPARAM_INFO
	.align		4
.L_36:
        /*00a8*/ 	.byte	0x04, 0x17
        /*00aa*/ 	.short	(.L_38 - .L_37)
.L_37:
        /*00ac*/ 	.word	0x00000000
        /*00b0*/ 	.short	0x0000
        /*00b2*/ 	.short	0x0000
        /*00b4*/ 	.byte	0x00, 0xf4, 0x21, 0x00


	//----- nvinfo : EIATTR_AT_ENTRY_FRAGMENTS
	.align		4
.L_38:
        /*00b8*/ 	.byte	0x04, 0x4f
        /*00ba*/ 	.short	(.L_40 - .L_39)


	//   ....[0]....
.L_39:
        /*00bc*/ 	.word	0x00000004


	//----- nvinfo : EIATTR_RESERVED_SMEM_USED
	.align		4
.L_40:
        /*00c0*/ 	.byte	0x01, 0x41
	.zero		2


	//----- nvinfo : EIATTR_SPARSE_MMA_MASK
	.align		4
        /*00c4*/ 	.byte	0x03, 0x50
        /*00c6*/ 	.short	0x0000


	//----- nvinfo : EIATTR_TCGEN05_1CTA_USED
	.align		4
        /*00c8*/ 	.byte	0x01, 0x51
	.zero		2


	//----- nvinfo : EIATTR_MAXREG_COUNT
	.align		4
        /*00cc*/ 	.byte	0x03, 0x1b
        /*00ce*/ 	.short	0x00ff


	//----- nvinfo : EIATTR_NUM_BARRIERS
	.align		4
        /*00d0*/ 	.byte	0x02, 0x4c
        /*00d2*/ 	.byte	0x01
	.zero		1


	//----- nvinfo : EIATTR_INT_WARP_WIDE_INSTR_OFFSETS
	.align		4
        /*00d4*/ 	.byte	0x04, 0x31
        /*00d6*/ 	.short	(.L_42 - .L_41)


	//   ....[0]....
.L_41:
        /*00d8*/ 	.word	0x00001720


	//   ....[1]....
        /*00dc*/ 	.word	0x00001740


	//   ....[2]....
        /*00e0*/ 	.word	0x000017c0


	//   ....[3]....
        /*00e4*/ 	.word	0x00001ab0


	//   ....[4]....
        /*00e8*/ 	.word	0x00001b00


	//   ....[5]....
        /*00ec*/ 	.word	0x00001b10


	//   ....[6]....
        /*00f0*/ 	.word	0x00001b20


	//   ....[7]....
        /*00f4*/ 	.word	0x00001f60


	//   ....[8]....
        /*00f8*/ 	.word	0x00001f70


	//   ....[9]....
        /*00fc*/ 	.word	0x000020f0


	//   ....[10]....
        /*0100*/ 	.word	0x00002140


	//   ....[11]....
        /*0104*/ 	.word	0x00002150


	//   ....[12]....
        /*0108*/ 	.word	0x00002190


	//   ....[13]....
        /*010c*/ 	.word	0x00002660


	//   ....[14]....
        /*0110*/ 	.word	0x00002670


	//   ....[15]....
        /*0114*/ 	.word	0x00002980


	//   ....[16]....
        /*0118*/ 	.word	0x00002990


	//   ....[17]....
        /*011c*/ 	.word	0x00003100


	//   ....[18]....
        /*0120*/ 	.word	0x00003150


	//----- nvinfo : EIATTR_COOP_GROUP_MASK_REGIDS
	.align		4
.L_42:
        /*0124*/ 	.byte	0x04, 0x29
        /*0126*/ 	.short	(.L_44 - .L_43)


	//   ....[0]....
.L_43:
        /*0128*/ 	.word	0xffffffff


	//   ....[1]....
        /*012c*/ 	.word	0xffffffff


	//   ....[2]....
        /*0130*/ 	.word	0xffffffff


	//   ....[3]....
        /*0134*/ 	.word	0xffffffff


	//   ....[4]....
        /*0138*/ 	.word	0xffffffff


	//   ....[5]....
        /*013c*/ 	.word	0xffffffff


	//   ....[6]....
        /*0140*/ 	.word	0xffffffff


	//   ....[7]....
        /*0144*/ 	.word	0xffffffff


	//   ....[8]....
        /*0148*/ 	.word	0xffffffff


	//   ....[9]....
        /*014c*/ 	.word	0xffffffff


	//----- nvinfo : EIATTR_COOP_GROUP_INSTR_OFFSETS
	.align		4
.L_44:
        /*0150*/ 	.byte	0x04, 0x28
        /*0152*/ 	.short	(.L_46 - .L_45)


	//   ....[0]....
.L_45:
        /*0154*/ 	.word	0x00000050


	//   ....[1]....
        /*0158*/ 	.word	0x00000310


	//   ....[2]....
        /*015c*/ 	.word	0x00000500


	//   ....[3]....
        /*0160*/ 	.word	0x000009c0


	//   ....[4]....
        /*0164*/ 	.word	0x00000b00


	//   ....[5]....
        /*0168*/ 	.word	0x00000fb0


	//   ....[6]....
        /*016c*/ 	.word	0x000010f0


	//   ....[7]....
        /*0170*/ 	.word	0x000015e0


	//   ....[8]....
        /*0174*/ 	.word	0x00002f90


	//   ....[9]....
        /*0178*/ 	.word	0x00003200


	//----- nvinfo : EIATTR_VRC_CTA_INIT_COUNT
	.align		4
.L_46:
        /*017c*/ 	.byte	0x02, 0x4a
        /*017e*/ 	.byte	0x80
	.zero		1


	//----- nvinfo : EIATTR_MBARRIER_INSTR_OFFSETS
	.align		4
        /*0180*/ 	.byte	0x04, 0x39
        /*0182*/ 	.short	(.L_48 - .L_47)


	//   ....[0]....
.L_47:
        /*0184*/ 	.word	0x000017e0
        /*0188*/ 	.word	0x000000ff
        /*018c*/ 	.word	0x00030000
        /*0190*/ 	.short	0x0100
        /*0192*/ 	.byte	0x09
	.zero		1


	//   ....[1]....
        /*0194*/ 	.word	0x000017f0
        /*0198*/ 	.word	0x000000ff
        /*019c*/ 	.word	0x00030020
        /*01a0*/ 	.short	0x0100
        /*01a2*/ 	.byte	0x09
	.zero		1


	//   ....[2]....
        /*01a4*/ 	.word	0x000018a0
        /*01a8*/ 	.word	0x000000ff
        /*01ac*/ 	.word	0x00030008
        /*01b0*/ 	.short	0x0100
        /*01b2*/ 	.byte	0x09
	.zero		1


	//   ....[3]....
        /*01b4*/ 	.word	0x000018b0
        /*01b8*/ 	.word	0x000000ff
        /*01bc*/ 	.word	0x00030028
        /*01c0*/ 	.short	0x0100
        /*01c2*/ 	.byte	0x09
	.zero		1


	//   ....[4]....
        /*01c4*/ 	.word	0x000019c0
        /*01c8*/ 	.word	0x000000ff
        /*01cc*/ 	.word	0x00030010
        /*01d0*/ 	.short	0x0100
        /*01d2*/ 	.byte	0x09
	.zero		1


	//   ....[5]....
        /*01d4*/ 	.word	0x000019d0
        /*01d8*/ 	.word	0x000000ff
        /*01dc*/ 	.word	0x00030030
        /*01e0*/ 	.short	0x0100
        /*01e2*/ 	.byte	0x09
	.zero		1


	//   ....[6]....
        /*01e4*/ 	.word	0x00001bc0
        /*01e8*/ 	.word	0x000000ff
        /*01ec*/ 	.word	0x00030000
        /*01f0*/ 	.short	0x010a
        /*01f2*/ 	.byte	0x09
	.zero		1


	//   ....[7]....
        /*01f4*/ 	.word	0x00001fc0
        /*01f8*/ 	.word	0x000000ff
        /*01fc*/ 	.word	0x00030020
        /*0200*/ 	.short	0x010a
        /*0202*/ 	.byte	0x09
	.zero		1


	//   ....[8]....
        /*0204*/ 	.word	0x00002200
        /*0208*/ 	.word	0x000000ff
        /*020c*/ 	.word	0x00030000
        /*0210*/ 	.short	0x010a
        /*0212*/ 	.byte	0x32
	.zero		1


	//   ....[9]....
        /*0214*/ 	.word	0x000026b0
        /*0218*/ 	.word	0x000000ff
        /*021c*/ 	.word	0x00030020
        /*0220*/ 	.short	0x010a
        /*0222*/ 	.byte	0x32
	.zero		1


	//   ....[10]....
        /*0224*/ 	.word	0x00002780
        /*0228*/ 	.word	0x000000ff
        /*022c*/ 	.word	0x00030000
        /*0230*/ 	.short	0x0108
        /*0232*/ 	.byte	0x09
	.zero		1


	//   ....[11]....
        /*0234*/ 	.word	0x00002790
        /*0238*/ 	.word	0x000000ff
        /*023c*/ 	.word	0x00030020
        /*0240*/ 	.short	0x0108
        /*0242*/ 	.byte	0x09
	.zero		1


	//   ....[12]....
        /*0244*/ 	.word	0x000027e0
        /*0248*/ 	.word	0x000000ff
        /*024c*/ 	.word	0x00030008
        /*0250*/ 	.short	0x0108
        /*0252*/ 	.byte	0x09
	.zero		1


	//   ....[13]....
        /*0254*/ 	.word	0x000027f0
        /*0258*/ 	.word	0x000000ff
        /*025c*/ 	.word	0x00030028
        /*0260*/ 	.short	0x0108
        /*0262*/ 	.byte	0x09
	.zero		1


	//   ....[14]....
        /*0264*/ 	.word	0x00002840
        /*0268*/ 	.word	0x000000ff
        /*026c*/ 	.word	0x00030010
        /*0270*/ 	.short	0x0108
        /*0272*/ 	.byte	0x09
	.zero		1


	//   ....[15]....
        /*0274*/ 	.word	0x00002850
        /*0278*/ 	.word	0x000000ff
        /*027c*/ 	.word	0x00030030
        /*0280*/ 	.short	0x0108
        /*0282*/ 	.byte	0x09
	.zero		1


	//   ....[16]....
        /*0284*/ 	.word	0x00003220
        /*0288*/ 	.word	0x000000ff
        /*028c*/ 	.word	0x00030000
        /*0290*/ 	.short	0x010a
        /*0292*/ 	.byte	0x09
	.zero		1


	//   ....[17]....
        /*0294*/ 	.word	0x00003250
        /*0298*/ 	.word	0x000000ff
        /*029c*/ 	.word	0x00030020
        /*02a0*/ 	.short	0x010a
        /*02a2*/ 	.byte	0x09
	.zero		1


	//   ....[18]....
        /*02a4*/ 	.word	0x00003280
        /*02a8*/ 	.word	0x000000ff
        /*02ac*/ 	.word	0x00030000
        /*02b0*/ 	.short	0x010a
        /*02b2*/ 	.byte	0x32
	.zero		1


	//   ....[19]....
        /*02b4*/ 	.word	0x000032b0
        /*02b8*/ 	.word	0x000000ff
        /*02bc*/ 	.word	0x00030020
        /*02c0*/ 	.short	0x010a
        /*02c2*/ 	.byte	0x32
	.zero		1


	//----- nvinfo : EIATTR_NUM_MBARRIERS
	.align		4
.L_48:
        /*02c4*/ 	.byte	0x03, 0x38
        /*02c6*/ 	.short	0x0006


	//----- nvinfo : EIATTR_EXIT_INSTR_OFFSETS
	.align		4
        /*02c8*/ 	.byte	0x04, 0x1c
        /*02ca*/ 	.short	(.L_50 - .L_49)


	//   ....[0]....
.L_49:
        /*02cc*/ 	.word	0x00003210


	//----- nvinfo : EIATTR_REQNTID
	.align		4
.L_50:
        /*02d0*/ 	.byte	0x04, 0x10
        /*02d2*/ 	.short	(.L_52 - .L_51)
.L_51:
        /*02d4*/ 	.word	0x00000080
        /*02d8*/ 	.word	0x00000001
        /*02dc*/ 	.word	0x00000001


	//----- nvinfo : EIATTR_CRS_STACK_SIZE
	.align		4
.L_52:
        /*02e0*/ 	.byte	0x04, 0x1e
        /*02e2*/ 	.short	(.L_54 - .L_53)
.L_53:
        /*02e4*/ 	.word	0x00000000


	//----- nvinfo : EIATTR_CBANK_PARAM_SIZE
	.align		4
.L_54:
        /*02e8*/ 	.byte	0x03, 0x19
        /*02ea*/ 	.short	0x0050


	//----- nvinfo : EIATTR_PARAM_CBANK
	.align		4
        /*02ec*/ 	.byte	0x04, 0x0a
        /*02ee*/ 	.short	(.L_56 - .L_55)
	.align		4
.L_55:
        /*02f0*/ 	.word	index@(.nv.constant0.gluon_tcgen05)
        /*02f4*/ 	.short	0x0380
        /*02f6*/ 	.short	0x0050


	//----- nvinfo : EIATTR_SW_WAR
	.align		4
.L_56:
        /*02f8*/ 	.byte	0x04, 0x36
        /*02fa*/ 	.short	(.L_58 - .L_57)
.L_57:
        /*02fc*/ 	.word	0x00000008
.L_58:


//--------------------- .nv.compat                --------------------------
	.section	.nv.compat,"",@"SHT_CUDA_COMPAT_INFO"
	.align	4
        /*0000*/ 	.byte	0x02, 0x02, 0x02, 0x00, 0x02, 0x05, 0x05, 0x00, 0x02, 0x03, 0x03, 0x00, 0x02, 0x06, 0x01, 0x00


//--------------------- .nv.callgraph             --------------------------
	.section	.nv.callgraph,"",@"SHT_CUDA_CALLGRAPH"
	.align	4
	.sectionentsize	8
	.align		4
        /*0000*/ 	.word	0x00000000
	.align		4
        /*0004*/ 	.word	0xffffffff
	.align		4
        /*0008*/ 	.word	0x00000000
	.align		4
        /*000c*/ 	.word	0xfffffffe
	.align		4
        /*0010*/ 	.word	0x00000000
	.align		4
        /*0014*/ 	.word	0xfffffffd
	.align		4
        /*0018*/ 	.word	0x00000000
	.align		4
        /*001c*/ 	.word	0xfffffffc


//--------------------- .text.gluon_tcgen05       --------------------------
	.section	.text.gluon_tcgen05,"ax",@progbits
	.align	128
        .global         gluon_tcgen05
        .type           gluon_tcgen05,@function
        .size           gluon_tcgen05,(.L_x_81 - gluon_tcgen05)
        .other          gluon_tcgen05,@"STO_CUDA_ENTRY STV_DEFAULT"
gluon_tcgen05:
.text.gluon_tcgen05:
[----:B------:R-:W1:Y:S01]  /*0000*/  LDC R1, c[0x0][0x37c] ;  /* 0x0000df00ff017b82 */ /* 0x000e620000000800 */
[----:B------:R-:W2:Y:S02]  /*0010*/  S2R R0, SR_TID.X ;  /* 0x0000000000007919 */ /* 0x000ea40000002100 */
[----:B--2---:R-:W-:-:S13]  /*0020*/  ISETP.GE.U32.AND P2, PT, R0, 0x20, PT ;  /* 0x000000200000780c */ /* 0x004fda0003f46070 */
[----:B------:R-:W-:Y:S05]  /*0030*/  @P2 BRA `(.L_x_0) ;  /* 0x0000000000b82947 */ /* 0x000fea0003800000 */
[----:B------:R-:W2:Y:S01]  /*0040*/  S2UR UR6, SR_CgaCtaId ;  /* 0x00000000000679c3 */ /* 0x000ea20000008800 */
[----:B------:R-:W-:Y:S01]  /*0050*/  NOP ;  /* 0x0000000000007918 */ /* 0x000fe20000000000 */
[----:B------:R-:W-:Y:S02]  /*0060*/  UMOV UR4, 0x40 ;  /* 0x0000004000047882 */ /* 0x000fe40000000000 */
[----:B--2---:R-:W-:-:S09]  /*0070*/  ULEA UR4, UR6, UR4, 0x18 ;  /* 0x0000000406047291 */ /* 0x004fd2000f8ec0ff */
[----:B------:R-:W2:Y:S01]  /*0080*/  LDS.U8 R2, [UR4] ;  /* 0x00000004ff027984 */ /* 0x000ea20008000000 */
[----:B------:R-:W-:Y:S02]  /*0090*/  UMOV UR4, 0x400 ;  /* 0x0000040000047882 */ /* 0x000fe40000000000 */
[----:B------:R-:W-:Y:S01]  /*00a0*/  ULEA UR4, UR6, UR4, 0x18 ;  /* 0x0000000406047291 */ /* 0x000fe2000f8ec0ff */
[----:B--2---:R-:W-:-:S13]  /*00b0*/  ISETP.NE.AND P0, PT, R2, RZ, PT ;  /* 0x000000ff0200720c */ /* 0x004fda0003f05270 */
[----:B------:R-:W-:Y:S05]  /*00c0*/  @P0 BRA `(.L_x_1) ;  /* 0x00000000007c0947 */ /* 0x000fea0003800000 */
[----:B------:R-:W-:-:S13]  /*00d0*/  ELECT P0, URZ, PT ;  /* 0x0000000000ff782f */ /* 0x000fda0003800000 */
[----:B------:R-:W-:Y:S05]  /*00e0*/  @!P0 BRA `(.L_x_2) ;  /* 0x0000000000848947 */ /* 0x000fea0003800000 */
[----:B------:R-:W-:Y:S01]  /*00f0*/  UMOV UR5, 0x4 ;  /* 0x0000000400057882 */ /* 0x000fe20000000000 */
[----:B------:R-:W-:Y:S02]  /*0100*/  IMAD.MOV.U32 R5, RZ, RZ, 0x1 ;  /* 0x00000001ff057424 */ /* 0x000fe400078e00ff */
[----:B------:R-:W-:Y:S02]  /*0110*/  IMAD.MOV.U32 R3, RZ, RZ, 0xf ;  /* 0x0000000fff037424 */ /* 0x000fe400078e00ff */
[----:B------:R-:W-:Y:S04]  /*0120*/  DEPBAR.LE SB2, 0x36 ;  /* 0x0000ad800000791a */ /* 0x000fe80000000000 */
[----:B------:R-:W2:Y:S02]  /*0130*/  UTCATOMSWS.FIND_AND_SET.ALIGN UP0, UR5, UR5 ;  /* 0x00000005000575e3 */ /* 0x000ea40008000800 */
[----:B--2---:R-:W-:-:S04]  /*0140*/  PLOP3.LUT P0, PT, PT, PT, UP0, 0x80, 0x8 ;  /* 0x000000000008781c */ /* 0x004fc80003f0f008 */
[----:B------:R-:W-:-:S04]  /*0150*/  SEL R2, RZ, 0xffffffff, !P0 ;  /* 0xffffffffff027807 */ /* 0x000fc80004000000 */
[----:B------:R-:W-:Y:S01]  /*0160*/  ISETP.NE.AND P0, PT, R2, RZ, PT ;  /* 0x000000ff0200720c */ /* 0x000fe20003f05270 */
[----:B------:R-:W-:-:S12]  /*0170*/  IMAD.U32 R2, RZ, RZ, UR5 ;  /* 0x00000005ff027e24 */ /* 0x000fd8000f8e00ff */
[----:B------:R-:W-:Y:S05]  /*0180*/  @P0 BRA `(.L_x_3) ;  /* 0x0000000000240947 */ /* 0x000fea0003800000 */
.L_x_4:
[----:B------:R-:W-:Y:S05]  /*0190*/  NANOSLEEP 0x64 ;  /* 0x000000640000795d */ /* 0x000fea0003800000 */
[----:B------:R-:W-:-:S05]  /*01a0*/  UMOV UR5, 0x4 ;  /* 0x0000000400057882 */ /* 0x000fca0000000000 */
[----:B------:R-:W-:Y:S04]  /*01b0*/  DEPBAR.LE SB2, 0x36 ;  /* 0x0000ad800000791a */ /* 0x000fe80000000000 */
[----:B------:R-:W2:Y:S02]  /*01c0*/  UTCATOMSWS.FIND_AND_SET.ALIGN UP0, UR5, UR5 ;  /* 0x00000005000575e3 */ /* 0x000ea40008000800 */
[----:B--2---:R-:W-:-:S04]  /*01d0*/  PLOP3.LUT P0, PT, PT, PT, UP0, 0x80, 0x8 ;  /* 0x000000000008781c */ /* 0x004fc80003f0f008 */
[----:B------:R-:W-:-:S04]  /*01e0*/  SEL R2, RZ, 0xffffffff, !P0 ;  /* 0xffffffffff027807 */ /* 0x000fc80004000000 */
[----:B------:R-:W-:Y:S01]  /*01f0*/  ISETP.NE.AND P0, PT, R2, RZ, PT ;  /* 0x000000ff0200720c */ /* 0x000fe20003f05270 */
[----:B------:R-:W-:-:S12]  /*0200*/  IMAD.U32 R2, RZ, RZ, UR5 ;  /* 0x00000005ff027e24 */ /* 0x000fd8000f8e00ff */
[----:B------:R-:W-:Y:S05]  /*0210*/  @!P0 BRA `(.L_x_4) ;  /* 0xfffffffc00dc8947 */ /* 0x000fea000383ffff */
.L_x_3:
[C---:B------:R-:W-:Y:S01]  /*0220*/  VIADD R4, R2.reuse, 0x10 ;  /* 0x0000001002047836 */ /* 0x040fe20000000000 */
[----:B------:R-:W-:Y:S01]  /*0230*/  UMOV UR5, 0x50 ;  /* 0x0000005000057882 */ /* 0x000fe20000000000 */
[----:B------:R-:W-:Y:S01]  /*0240*/  SHF.L.U32 R3, R3, R2, RZ ;  /* 0x0000000203037219 */ /* 0x000fe200000006ff */
[----:B------:R-:W-:Y:S01]  /*0250*/  ULEA UR5, UR6, UR5, 0x18 ;  /* 0x0000000506057291 */ /* 0x000fe2000f8ec0ff */
[----:B------:R-:W-:Y:S01]  /*0260*/  IMAD.SHL.U32 R2, R2, 0x20, RZ ;  /* 0x0000002002027824 */ /* 0x000fe200078e00ff */
[----:B------:R-:W-:-:S04]  /*0270*/  SHF.L.U32 R4, R5, R4, RZ ;  /* 0x0000000405047219 */ /* 0x000fc800000006ff */
[----:B------:R-:W-:-:S05]  /*0280*/  LOP3.LUT R3, R4, R3, RZ, 0xfc, !PT ;  /* 0x0000000304037212 */ /* 0x000fca00078efcff */
[----:B------:R2:W-:Y:S04]  /*0290*/  ATOMS.OR RZ, [UR5], R3 ;  /* 0x00000003ffff798c */ /* 0x0005e8000b000005 */
[----:B------:R2:W-:Y:S01]  /*02a0*/  STS [UR4], R2 ;  /* 0x00000002ff007988 */ /* 0x0005e20008000804 */
[----:B------:R-:W-:Y:S05]  /*02b0*/  BRA `(.L_x_2) ;  /* 0x0000000000107947 */ /* 0x000fea0003800000 */
.L_x_1:
[----:B------:R-:W-:Y:S01]  /*02c0*/  IMAD.MOV.U32 R3, RZ, RZ, -0x1 ;  /* 0xffffffffff037424 */ /* 0x000fe200078e00ff */
[----:B------:R-:W-:-:S04]  /*02d0*/  MOV R2, 0x300 ;  /* 0x0000030000027802 */ /* 0x000fc80000000f00 */
[----:B------:R2:W-:Y:S03]  /*02e0*/  STS [UR4], R3 ;  /* 0x00000003ff007988 */ /* 0x0005e60008000804 */
[----:B-12---:R-:W-:Y:S05]  /*02f0*/  CALL.REL.NOINC `($__internal_1_$__cuda_sm10x_tcgen05_guardrail_trap_phase_invalid_during_alloc) ;  /* 0x0000003000047944 */ /* 0x006fea0003c00000 */
.L_x_2:
[----:B------:R-:W-:Y:S05]  /*0300*/  WARPSYNC.ALL ;  /* 0x0000000000007948 */ /* 0x000fea0003800000 */
[----:B------:R-:W-:Y:S01]  /*0310*/  NOP ;  /* 0x0000000000007918 */ /* 0x000fe20000000000 */
.L_x_0:
[----:B------:R-:W3:Y:S08]  /*0320*/  S2UR UR4, SR_CgaCtaId ;  /* 0x00000000000479c3 */ /* 0x000ef00000008800 */
[----:B------:R-:W-:Y:S01]  /*0330*/  BAR.SYNC.DEFER_BLOCKING 0x0 ;  /* 0x0000000000007b1d */ /* 0x000fe20000010000 */
[----:B------:R-:W-:-:S05]  /*0340*/  LOP3.LUT R132, R0, 0x7f, RZ, 0xc0, !PT ;  /* 0x0000007f00847812 */ /* 0x000fca00078ec0ff */
[----:B------:R-:W-:Y:S02]  /*0350*/  UMOV UR9, 0x400 ;  /* 0x0000040000097882 */ /* 0x000fe40000000000 */
[----:B------:R-:W4:Y:S08]  /*0360*/  LDC R4, c[0x0][0x398] ;  /* 0x0000e600ff047b82 */ /* 0x000f300000000800 */
[----:B------:R-:W5:Y:S01]  /*0370*/  LDC R12, c[0x0][0x3a0] ;  /* 0x0000e800ff0c7b82 */ /* 0x000f620000000800 */
[----:B---3--:R-:W-:-:S07]  /*0380*/  ULEA UR9, UR4, UR9, 0x18 ;  /* 0x0000000904097291 */ /* 0x008fce000f8ec0ff */
[----:B------:R-:W3:Y:S02]  /*0390*/  S2UR UR15, SR_CTAID.Y ;  /* 0x00000000000f79c3 */ /* 0x000ee40000002600 */
[----:B--2---:R-:W2:Y:S06]  /*03a0*/  LDS R3, [UR9] ;  /* 0x00000009ff037984 */ /* 0x004eac0008000800 */
[----:B------:R-:W-:Y:S06]  /*03b0*/  BAR.SYNC.DEFER_BLOCKING 0x0 ;  /* 0x0000000000007b1d */ /* 0x000fec0000010000 */
[----:B------:R-:W-:Y:S05]  /*03c0*/  @P2 BRA `(.L_x_5) ;  /* 0x0000000000182947 */ /* 0x000fea0003800000 */
[----:B------:R-:W-:Y:S01]  /*03d0*/  ELECT P0, URZ, PT ;  /* 0x0000000000ff782f */ /* 0x000fe20003800000 */
[----:B------:R-:W-:Y:S01]  /*03e0*/  IMAD.MOV.U32 R2, RZ, RZ, 0x1 ;  /* 0x00000001ff027424 */ /* 0x000fe200078e00ff */
[----:B------:R-:W-:Y:S01]  /*03f0*/  UMOV UR5, 0x40 ;  /* 0x0000004000057882 */ /* 0x000fe20000000000 */
[----:B------:R-:W-:Y:S01]  /*0400*/  UVIRTCOUNT.DEALLOC.SMPOOL 0x80 ;  /* 0x000000800000784c */ /* 0x000fe20000000000 */
[----:B------:R-:W-:-:S09]  /*0410*/  ULEA UR5, UR4, UR5, 0x18 ;  /* 0x0000000504057291 */ /* 0x000fd2000f8ec0ff */
[----:B------:R5:W-:Y:S03]  /*0420*/  @P0 STS.U8 [UR5], R2 ;  /* 0x00000002ff000988 */ /* 0x000be60008000005 */
.L_x_5:
[----:B------:R-:W5:Y:S01]  /*0430*/  S2UR UR4, SR_CTAID.Z ;  /* 0x00000000000479c3 */ /* 0x000f620000002700 */
[----:B------:R-:W4:Y:S01]  /*0440*/  LDCU UR5, c[0x0][0x370] ;  /* 0x00006e00ff0577ac */ /* 0x000f220008000800 */
[----:B------:R-:W-:Y:S01]  /*0450*/  ISETP.GE.U32.AND P0, PT, R132, 0x20, PT ;  /* 0x000000208400780c */ /* 0x000fe20003f06070 */
[----:B----4-:R-:W-:Y:S01]  /*0460*/  VIADD R4, R4, 0xffffffff ;  /* 0xffffffff04047836 */ /* 0x010fe20000000000 */
[C---:B------:R-:W-:Y:S01]  /*0470*/  ISETP.NE.U32.AND P3, PT, R132.reuse, RZ, PT ;  /* 0x000000ff8400720c */ /* 0x040fe20003f65070 */
[----:B------:R-:W5:Y:S01]  /*0480*/  LDCU UR6, c[0x0][0x374] ;  /* 0x00006e80ff0677ac */ /* 0x000f620008000800 */
[----:B------:R-:W-:Y:S01]  /*0490*/  LEA R10, R132, UR9, 0x2 ;  /* 0x00000009840a7c11 */ /* 0x000fe2000f8e10ff */
[----:B-----5:R-:W-:Y:S01]  /*04a0*/  VIADD R11, R12, 0xffffffff ;  /* 0xffffffff0c0b7836 */ /* 0x020fe20000000000 */
[----:B------:R-:W4:Y:S01]  /*04b0*/  S2UR UR16, SR_CTAID.X ;  /* 0x00000000001079c3 */ /* 0x000f220000002500 */
[----:B------:R-:W5:Y:S01]  /*04c0*/  LDCU.64 UR10, c[0x0][0x3c0] ;  /* 0x00007800ff0a77ac */ /* 0x000f620008000a00 */
[----:B--2---:R-:W-:Y:S01]  /*04d0*/  R2UR UR8, R3 ;  /* 0x00000000030872ca */ /* 0x004fe200000e0000 */
[----:B------:R-:W-:Y:S04]  /*04e0*/  BSSY.RECONVERGENT B0, `(.L_x_6) ;  /* 0x0000011000007945 */ /* 0x000fe80003800200 */
[----:B------:R2:W-:Y:S01]  /*04f0*/  @!P0 STS [R10], RZ ;  /* 0x000000ff0a008388 */ /* 0x0005e20000000800 */
[----:B------:R-:W-:-:S03]  /*0500*/  NOP ;  /* 0x0000000000007918 */ /* 0x000fc60000000000 */
[----:B------:R2:W-:Y:S01]  /*0510*/  @!P3 STS [UR9+0x24], R4 ;  /* 0x00002404ff00b988 */ /* 0x0005e20008000809 */
[----:B---3--:R-:W-:-:S03]  /*0520*/  UIMAD UR4, UR4, UR6, UR15 ;  /* 0x00000006040472a4 */ /* 0x008fc6000f8e020f */
[----:B------:R2:W-:Y:S01]  /*0530*/  @!P3 STS [UR9+0x20], R11 ;  /* 0x0000200bff00b988 */ /* 0x0005e20008000809 */
[----:B----4-:R-:W-:-:S04]  /*0540*/  UIMAD UR4, UR4, UR5, UR16 ;  /* 0x00000005040472a4 */ /* 0x010fc8000f8e0210 */
[----:B------:R-:W-:-:S04]  /*0550*/  UIMAD UR4, UR4, 0x180, URZ ;  /* 0x00000180040478a4 */ /* 0x000fc8000f8e02ff */
[----:B-----5:R-:W-:-:S04]  /*0560*/  UIADD3 UR6, UP0, UPT, UR4, UR10, URZ ;  /* 0x0000000a04067290 */ /* 0x020fc8000ff1e0ff */
[----:B------:R-:W-:Y:S01]  /*0570*/  ULEA.HI.X.SX32 UR7, UR4, UR11, 0x1, UP0 ;  /* 0x0000000b04077291 */ /* 0x000fe200080f0eff */
[----:B--2---:R-:W-:Y:S11]  /*0580*/  @P3 BRA `(.L_x_7) ;  /* 0x0000000000183947 */ /* 0x004ff60003800000 */
[----:B------:R-:W2:Y:S01]  /*0590*/  LDS R2, [UR9+0x8] ;  /* 0x00000809ff027984 */ /* 0x000ea20008000800 */
[----:B------:R-:W3:Y:S01]  /*05a0*/  LDC.64 R6, c[0x0][0x380] ;  /* 0x0000e000ff067b82 */ /* 0x000ee20000000a00 */
[----:B------:R-:W-:Y:S02]  /*05b0*/  IMAD.MOV.U32 R3, RZ, RZ, 0x70 ;  /* 0x00000070ff037424 */ /* 0x000fe400078e00ff */
[----:B---3--:R3:W-:Y:S03]  /*05c0*/  STS.64 [UR9], R6 ;  /* 0x00000006ff007988 */ /* 0x0087e60008000a09 */
[----:B--2---:R-:W-:-:S05]  /*05d0*/  LOP3.LUT R2, R2, 0x10, R3, 0xd8, !PT ;  /* 0x0000001002027812 */ /* 0x004fca00078ed803 */
[----:B------:R3:W-:Y:S02]  /*05e0*/  STS [UR9+0x8], R2 ;  /* 0x00000802ff007988 */ /* 0x0007e40008000809 */
.L_x_7:
[----:B------:R-:W-:Y:S05]  /*05f0*/  BSYNC.RECONVERGENT B0 ;  /* 0x0000000000007941 */ /* 0x000fea0003800200 */
.L_x_6:
[----:B------:R-:W-:Y:S04]  /*0600*/  BSSY.RECONVERGENT B0, `(.L_x_8) ;  /* 0x000000a000007945 */ /* 0x000fe80003800200 */
[----:B------:R-:W-:Y:S05]  /*0610*/  @P3 BRA `(.L_x_9) ;  /* 0x0000000000203947 */ /* 0x000fea0003800000 */
[----:B---3--:R-:W2:Y:S01]  /*0620*/  LDS R2, [UR9+0x34] ;  /* 0x00003409ff027984 */ /* 0x008ea20008000800 */
[----:B------:R-:W-:Y:S02]  /*0630*/  IMAD.MOV.U32 R3, RZ, RZ, 0x3f000000 ;  /* 0x3f000000ff037424 */ /* 0x000fe400078e00ff */
[----:B------:R-:W-:Y:S01]  /*0640*/  @!P3 IMAD.MOV.U32 R5, RZ, RZ, 0x7f ;  /* 0x0000007fff05b424 */ /* 0x000fe200078e00ff */
[----:B------:R-:W3:Y:S02]  /*0650*/  @!P3 LDS R6, [UR9+0x38] ;  /* 0x00003809ff06b984 */ /* 0x000ee40008000800 */
[----:B--2---:R-:W-:Y:S02]  /*0660*/  LOP3.LUT R2, R2, 0xff000000, R3, 0xb8, !PT ;  /* 0xff00000002027812 */ /* 0x004fe400078eb803 */
[----:B---3--:R-:W-:-:S03]  /*0670*/  @!P3 LOP3.LUT R3, R6, 0xff, R5, 0xb8, !PT ;  /* 0x000000ff0603b812 */ /* 0x008fc600078eb805 */
[----:B------:R2:W-:Y:S04]  /*0680*/  STS [UR9+0x34], R2 ;  /* 0x00003402ff007988 */ /* 0x0005e80008000809 */
[----:B------:R2:W-:Y:S02]  /*0690*/  @!P3 STS [UR9+0x38], R3 ;  /* 0x00003803ff00b988 */ /* 0x0005e40008000809 */
.L_x_9:
[----:B------:R-:W-:Y:S05]  /*06a0*/  BSYNC.RECONVERGENT B0 ;  /* 0x0000000000007941 */ /* 0x000fea0003800200 */
.L_x_8:
[----:B------:R-:W-:Y:S04]  /*06b0*/  BSSY.RECONVERGENT B0, `(.L_x_10) ;  /* 0x000000e000007945 */ /* 0x000fe80003800200 */
[----:B------:R-:W-:Y:S05]  /*06c0*/  @P3 BRA `(.L_x_11) ;  /* 0x0000000000303947 */ /* 0x000fea0003800000 */
[----:B--2---:R-:W2:Y:S01]  /*06d0*/  LDS R3, [UR9+0x34] ;  /* 0x00003409ff037984 */ /* 0x004ea20008000800 */
[----:B------:R-:W4:Y:S03]  /*06e0*/  LDC.64 R8, c[0x0][0x3a8] ;  /* 0x0000ea00ff087b82 */ /* 0x000f260000000a00 */
[----:B---3--:R-:W3:Y:S01]  /*06f0*/  LDS R2, [UR9+0x1c] ;  /* 0x00001c09ff027984 */ /* 0x008ee20008000800 */
[C---:B----4-:R-:W-:Y:S01]  /*0700*/  SHF.L.U64.HI R6, R8.reuse, 0x1, R9 ;  /* 0x0000000108067819 */ /* 0x050fe20000010209 */
[----:B------:R-:W-:-:S03]  /*0710*/  IMAD.SHL.U32 R5, R8, 0x2, RZ ;  /* 0x0000000208057824 */ /* 0x000fc600078e00ff */
[--C-:B------:R-:W-:Y:S02]  /*0720*/  SHF.R.U32.HI R7, RZ, 0x4, R6.reuse ;  /* 0x00000004ff077819 */ /* 0x100fe40000011606 */
[----:B------:R-:W-:-:S05]  /*0730*/  SHF.R.U64 R5, R5, 0x4, R6 ;  /* 0x0000000405057819 */ /* 0x000fca0000001206 */
[----:B------:R4:W-:Y:S01]  /*0740*/  STS [UR9+0xc], R5 ;  /* 0x00000c05ff007988 */ /* 0x0009e20008000809 */
[----:B--2---:R-:W-:Y:S02]  /*0750*/  LOP3.LUT R3, R3, 0x7, RZ, 0xb8, !PT ;  /* 0x0000000703037812 */ /* 0x004fe400078eb8ff */
[----:B---3--:R-:W-:-:S03]  /*0760*/  LOP3.LUT R2, R2, 0xf, R7, 0xb8, !PT ;  /* 0x0000000f02027812 */ /* 0x008fc600078eb807 */
[----:B------:R4:W-:Y:S04]  /*0770*/  STS [UR9+0x34], R3 ;  /* 0x00003403ff007988 */ /* 0x0009e80008000809 */
[----:B------:R4:W-:Y:S02]  /*0780*/  STS [UR9+0x1c], R2 ;  /* 0x00001c02ff007988 */ /* 0x0009e40008000809 */
.L_x_11:
[----:B------:R-:W-:Y:S05]  /*0790*/  BSYNC.RECONVERGENT B0 ;  /* 0x0000000000007941 */ /* 0x000fea0003800200 */
.L_x_10:
[----:B------:R-:W-:Y:S04]  /*07a0*/  BSSY.RECONVERGENT B1, `(.L_x_12) ;  /* 0x000001a000017945 */ /* 0x000fe80003800200 */
[----:B------:R-:W-:Y:S04]  /*07b0*/  BSSY.RELIABLE B0, `(.L_x_13) ;  /* 0x0000015000007945 */ /* 0x000fe80003800100 */
[----:B------:R-:W-:Y:S05]  /*07c0*/  @P3 BRA `(.L_x_14) ;  /* 0x0000000000203947 */ /* 0x000fea0003800000 */
[----:B--234-:R-:W2:Y:S02]  /*07d0*/  LDS R2, [UR9+0x34] ;  /* 0x00003409ff027984 */ /* 0x01cea40008000800 */
[----:B--2---:R-:W-:-:S05]  /*07e0*/  LOP3.LUT R2, R2, 0x38, RZ, 0xb8, !PT ;  /* 0x0000003802027812 */ /* 0x004fca00078eb8ff */
[----:B------:R2:W-:Y:S01]  /*07f0*/  STS [UR9+0x34], R2 ;  /* 0x00003402ff007988 */ /* 0x0005e20008000809 */
[----:B------:R-:W-:Y:S05]  /*0800*/  @P3 BRA `(.L_x_15) ;  /* 0x0000000000203947 */ /* 0x000fea0003800000 */
[----:B--2---:R-:W2:Y:S01]  /*0810*/  LDS R2, [UR9+0x8] ;  /* 0x00000809ff027984 */ /* 0x004ea20008000800 */
[----:B------:R-:W-:-:S05]  /*0820*/  IMAD.MOV.U32 R3, RZ, RZ, 0x780 ;  /* 0x00000780ff037424 */ /* 0x000fca00078e00ff */
[----:B--2---:R-:W-:-:S05]  /*0830*/  LOP3.LUT R2, R2, 0x500, R3, 0xd8, !PT ;  /* 0x0000050002027812 */ /* 0x004fca00078ed803 */
[----:B------:R5:W-:Y:S02]  /*0840*/  STS [UR9+0x8], R2 ;  /* 0x00000802ff007988 */ /* 0x000be40008000809 */
.L_x_14:
[----:B------:R-:W-:Y:S05]  /*0850*/  @P3 BRA `(.L_x_16) ;  /* 0x0000000000283947 */ /* 0x000fea0003800000 */
[----:B--2345:R-:W2:Y:S02]  /*0860*/  LDS R2, [UR9+0x8] ;  /* 0x00000809ff027984 */ /* 0x03cea40008000800 */
[----:B--2---:R-:W-:-:S05]  /*0870*/  LOP3.LUT R2, R2, 0x1800, RZ, 0xb8, !PT ;  /* 0x0000180002027812 */ /* 0x004fca00078eb8ff */
[----:B------:R3:W-:Y:S02]  /*0880*/  STS [UR9+0x8], R2 ;  /* 0x00000802ff007988 */ /* 0x0007e40008000809 */
.L_x_15:
[----:B------:R-:W-:Y:S05]  /*0890*/  @P3 BREAK.RELIABLE B0 ;  /* 0x0000000000003942 */ /* 0x000fea0003800100 */
[----:B------:R-:W-:Y:S05]  /*08a0*/  @P3 BRA `(.L_x_17) ;  /* 0x0000000000243947 */ /* 0x000fea0003800000 */
[----:B------:R-:W4:Y:S01]  /*08b0*/  LDS R3, [UR9+0x8] ;  /* 0x00000809ff037984 */ /* 0x000f220008000800 */
[----:B--23--:R-:W-:-:S05]  /*08c0*/  IMAD.MOV.U32 R2, RZ, RZ, 0x6000 ;  /* 0x00006000ff027424 */ /* 0x00cfca00078e00ff */
[----:B----4-:R-:W-:-:S04]  /*08d0*/  LOP3.LUT R2, R3, 0x6000, R2, 0xd8, !PT ;  /* 0x0000600003027812 */ /* 0x010fc800078ed802 */
[----:B------:R-:W-:-:S05]  /*08e0*/  LOP3.LUT R2, R2, 0x400000, RZ, 0xb8, !PT ;  /* 0x0040000002027812 */ /* 0x000fca00078eb8ff */
[----:B------:R2:W-:Y:S02]  /*08f0*/  STS [UR9+0x8], R2 ;  /* 0x00000802ff007988 */ /* 0x0005e40008000809 */
.L_x_16:
[----:B------:R-:W-:Y:S05]  /*0900*/  BSYNC.RELIABLE B0 ;  /* 0x0000000000007941 */ /* 0x000fea0003800100 */
.L_x_13:
[----:B--2345:R-:W2:Y:S02]  /*0910*/  @!P3 LDS R2, [UR9+0x8] ;  /* 0x00000809ff02b984 */ /* 0x03cea40008000800 */
[----:B--2---:R-:W-:-:S05]  /*0920*/  @!P3 LOP3.LUT R2, R2, 0x8000, RZ, 0xb8, !PT ;  /* 0x000080000202b812 */ /* 0x004fca00078eb8ff */
[----:B------:R4:W-:Y:S02]  /*0930*/  @!P3 STS [UR9+0x8], R2 ;  /* 0x00000802ff00b988 */ /* 0x0009e40008000809 */
.L_x_17:
[----:B------:R-:W-:Y:S05]  /*0940*/  BSYNC.RECONVERGENT B1 ;  /* 0x0000000000017941 */ /* 0x000fea0003800200 */
.L_x_12:
[----:B------:R-:W-:Y:S05]  /*0950*/  WARPSYNC.ALL ;  /* 0x0000000000007948 */ /* 0x000fea0003800000 */
[----:B------:R-:W-:Y:S01]  /*0960*/  NOP ;  /* 0x0000000000007918 */ /* 0x000fe20000000000 */
[----:B------:R-:W5:Y:S02]  /*0970*/  LDC R5, c[0x0][0x39c] ;  /* 0x0000e700ff057b82 */ /* 0x000f640000000800 */
[----:B-----5:R-:W-:Y:S01]  /*0980*/  VIADD R5, R5, 0xffffffff ;  /* 0xffffffff05057836 */ /* 0x020fe20000000000 */
[----:B------:R-:W-:Y:S06]  /*0990*/  @P0 BRA `(.L_x_18) ;  /* 0x0000000000300947 */ /* 0x000fec0003800000 */
[----:B--234-:R-:W2:Y:S01]  /*09a0*/  S2R R2, SR_LANEID ;  /* 0x0000000000027919 */ /* 0x01cea20000000000 */
[----:B------:R-:W-:Y:S05]  /*09b0*/  WARPSYNC.ALL ;  /* 0x0000000000007948 */ /* 0x000fea0003800000 */
[----:B------:R-:W-:Y:S01]  /*09c0*/  NOP ;  /* 0x0000000000007918 */ /* 0x000fe20000000000 */
[----:B--2---:R-:W-:-:S05]  /*09d0*/  IMAD.SHL.U32 R6, R2, 0x4, RZ ;  /* 0x0000000402067824 */ /* 0x004fca00078e00ff */
[----:B------:R-:W2:Y:S01]  /*09e0*/  LDS R7, [R6+UR9] ;  /* 0x0000000906077984 */ /* 0x000ea20008000800 */
[----:B------:R-:W-:-:S05]  /*09f0*/  IADD3 R2, P1, PT, R6, UR6, RZ ;  /* 0x0000000606027c10 */ /* 0x000fca000ff3e0ff */
[----:B------:R-:W-:-:S05]  /*0a00*/  IMAD.X R3, RZ, RZ, UR7, P1 ;  /* 0x00000007ff037e24 */ /* 0x000fca00088e06ff */
[----:B--2---:R5:W2:Y:S01]  /*0a10*/  ATOMG.E.EXCH.STRONG.GPU PT, RZ, [R2], R7 ;  /* 0x0000000702ff73a8 */ /* 0x004aa200041ee100 */
[----:B------:R-:W-:-:S04]  /*0a20*/  DEPBAR {5,4,3,2,1,0} ;  /* 0x0000003f0000791a */ /* 0x000fc80000000000 */
[----:B------:R-:W3:Y:S02]  /*0a30*/  CCTL.E.C.LDCU.IV.DEEP [UR6] ;  /* 0x0000000006007540 */ /* 0x000ee40009c08000 */
[----:B---3--:R5:W-:Y:S01]  /*0a40*/  UTMACCTL.IV [UR6] ;  /* 0x00000000060079b9 */ /* 0x008be20008000000 */
[----:B------:R-:W-:Y:S01]  /*0a50*/  NOP ;  /* 0x0000000000007918 */ /* 0x000fe20000000000 */
.L_x_18:
[----:B------:R-:W-:Y:S05]  /*0a60*/  @P0 BRA `(.L_x_19) ;  /* 0x00000000000c0947 */ /* 0x000fea0003800000 */
[----:B------:R0:W-:Y:S01]  /*0a70*/  UTMACMDFLUSH ;  /* 0x00000000000079b7 */ /* 0x0001e20000000000 */
[----:B------:R-:W-:Y:S05]  /*0a80*/  @P0 BRA `(.L_x_19) ;  /* 0x0000000000040947 */ /* 0x000fea0003800000 */
[----:B------:R-:W-:-:S04]  /*0a90*/  DEPBAR.LE SB0, 0x0 ;  /* 0x000080000000791a */ /* 0x000fc80000000000 */
.L_x_19:
[----:B------:R-:W-:Y:S05]  /*0aa0*/  WARPSYNC.ALL ;  /* 0x0000000000007948 */ /* 0x000fea0003800000 */
[----:B------:R-:W-:Y:S01]  /*0ab0*/  NOP ;  /* 0x0000000000007918 */ /* 0x000fe20000000000 */
[----:B--2---:R-:W-:Y:S06]  /*0ac0*/  BAR.SYNC.DEFER_BLOCKING 0x0 ;  /* 0x0000000000007b1d */ /* 0x004fec0000010000 */
[----:B------:R-:W-:Y:S02]  /*0ad0*/  BSSY.RECONVERGENT B1, `(.L_x_20) ;  /* 0x000000b000017945 */ /* 0x000fe40003800200 */
[----:B------:R-:W-:Y:S06]  /*0ae0*/  BAR.SYNC.DEFER_BLOCKING 0x0 ;  /* 0x0000000000007b1d */ /* 0x000fec0000010000 */
[----:B------:R2:W-:Y:S01]  /*0af0*/  @!P0 STS [R10], RZ ;  /* 0x000000ff0a008388 */ /* 0x0005e20000000800 */
[----:B------:R-:W-:Y:S01]  /*0b00*/  NOP ;  /* 0x0000000000007918 */ /* 0x000fe20000000000 */
[----:B------:R-:W-:Y:S05]  /*0b10*/  @P3 BRA `(.L_x_21) ;  /* 0x0000000000183947 */ /* 0x000fea0003800000 */
[----:B---345:R-:W3:Y:S01]  /*0b20*/  LDS R2, [UR9+0x8] ;  /* 0x00000809ff027984 */ /* 0x038ee20008000800 */
[----:B------:R-:W4:Y:S01]  /*0b30*/  LDC.64 R6, c[0x0][0x388] ;  /* 0x0000e200ff067b82 */ /* 0x000f220000000a00 */
[----:B------:R-:W-:Y:S02]  /*0b40*/  IMAD.MOV.U32 R3, RZ, RZ, 0x70 ;  /* 0x00000070ff037424 */ /* 0x000fe400078e00ff */
[----:B----4-:R4:W-:Y:S03]  /*0b50*/  STS.64 [UR9], R6 ;  /* 0x00000006ff007988 */ /* 0x0109e60008000a09 */
[----:B---3--:R-:W-:-:S05]  /*0b60*/  LOP3.LUT R2, R2, 0x10, R3, 0xd8, !PT ;  /* 0x0000001002027812 */ /* 0x008fca00078ed803 */
[----:B------:R4:W-:Y:S02]  /*0b70*/  STS [UR9+0x8], R2 ;  /* 0x00000802ff007988 */ /* 0x0009e40008000809 */
.L_x_21:
[----:B-----5:R-:W-:Y:S05]  /*0b80*/  BSYNC.RECONVERGENT B1 ;  /* 0x0000000000017941 */ /* 0x020fea0003800200 */
.L_x_20:
[----:B------:R-:W-:Y:S04]  /*0b90*/  BSSY.RECONVERGENT B1, `(.L_x_22) ;  /* 0x000000a000017945 */ /* 0x000fe80003800200 */
[----:B------:R-:W-:Y:S05]  /*0ba0*/  @P3 BRA `(.L_x_23) ;  /* 0x0000000000203947 */ /* 0x000fea0003800000 */
[----:B---34-:R-:W3:Y:S01]  /*0bb0*/  LDS R2, [UR9+0x34] ;  /* 0x00003409ff027984 */ /* 0x018ee20008000800 */
[----:B------:R-:W-:Y:S02]  /*0bc0*/  IMAD.MOV.U32 R7, RZ, RZ, 0x3f000000 ;  /* 0x3f000000ff077424 */ /* 0x000fe400078e00ff */
[----:B------:R-:W-:Y:S01]  /*0bd0*/  @!P3 IMAD.MOV.U32 R6, RZ, RZ, 0x7f ;  /* 0x0000007fff06b424 */ /* 0x000fe200078e00ff */
[----:B------:R-:W4:Y:S02]  /*0be0*/  @!P3 LDS R3, [UR9+0x38] ;  /* 0x00003809ff03b984 */ /* 0x000f240008000800 */
[----:B---3--:R-:W-:Y:S02]  /*0bf0*/  LOP3.LUT R2, R2, 0xff000000, R7, 0xb8, !PT ;  /* 0xff00000002027812 */ /* 0x008fe400078eb807 */
[----:B----4-:R-:W-:-:S03]  /*0c00*/  @!P3 LOP3.LUT R3, R3, 0xff, R6, 0xb8, !PT ;  /* 0x000000ff0303b812 */ /* 0x010fc600078eb806 */
[----:B------:R5:W-:Y:S04]  /*0c10*/  STS [UR9+0x34], R2 ;  /* 0x00003402ff007988 */ /* 0x000be80008000809 */
[----:B------:R5:W-:Y:S02]  /*0c20*/  @!P3 STS [UR9+0x38], R3 ;  /* 0x00003803ff00b988 */ /* 0x000be40008000809 */
.L_x_23:
[----:B------:R-:W-:Y:S05]  /*0c30*/  BSYNC.RECONVERGENT B1 ;  /* 0x0000000000017941 */ /* 0x000fea0003800200 */
.L_x_22:
[----:B------:R-:W-:Y:S04]  /*0c40*/  BSSY.RECONVERGENT B1, `(.L_x_24) ;  /* 0x0000004000017945 */ /* 0x000fe80003800200 */
[----:B------:R-:W-:Y:S05]  /*0c50*/  @P3 BRA `(.L_x_25) ;  /* 0x0000000000083947 */ /* 0x000fea0003800000 */
[----:B------:R2:W-:Y:S04]  /*0c60*/  STS [UR9+0x24], R11 ;  /* 0x0000240bff007988 */ /* 0x0005e80008000809 */
[----:B------:R2:W-:Y:S02]  /*0c70*/  STS [UR9+0x20], R5 ;  /* 0x00002005ff007988 */ /* 0x0005e40008000809 */
.L_x_25:
[----:B------:R-:W-:Y:S05]  /*0c80*/  BSYNC.RECONVERGENT B1 ;  /* 0x0000000000017941 */ /* 0x000fea0003800200 */
.L_x_24:
[----:B------:R-:W-:Y:S04]  /*0c90*/  BSSY.RECONVERGENT B1, `(.L_x_26) ;  /* 0x000000e000017945 */ /* 0x000fe80003800200 */
[----:B------:R-:W-:Y:S05]  /*0ca0*/  @P3 BRA `(.L_x_27) ;  /* 0x0000000000303947 */ /* 0x000fea0003800000 */
[----:B-----5:R-:W5:Y:S01]  /*0cb0*/  LDS R3, [UR9+0x34] ;  /* 0x00003409ff037984 */ /* 0x020f620008000800 */
[----:B----4-:R-:W4:Y:S03]  /*0cc0*/  LDC.64 R6, c[0x0][0x3b0] ;  /* 0x0000ec00ff067b82 */ /* 0x010f260000000a00 */
[----:B---3--:R-:W3:Y:S01]  /*0cd0*/  LDS R2, [UR9+0x1c] ;  /* 0x00001c09ff027984 */ /* 0x008ee20008000800 */
[C---:B----4-:R-:W-:Y:S01]  /*0ce0*/  SHF.L.U64.HI R7, R6.reuse, 0x1, R7 ;  /* 0x0000000106077819 */ /* 0x050fe20000010207 */
[----:B------:R-:W-:-:S03]  /*0cf0*/  IMAD.SHL.U32 R6, R6, 0x2, RZ ;  /* 0x0000000206067824 */ /* 0x000fc600078e00ff */
[--C-:B------:R-:W-:Y:S02]  /*0d00*/  SHF.R.U32.HI R9, RZ, 0x4, R7.reuse ;  /* 0x00000004ff097819 */ /* 0x100fe40000011607 */
[----:B------:R-:W-:-:S05]  /*0d10*/  SHF.R.U64 R6, R6, 0x4, R7 ;  /* 0x0000000406067819 */ /* 0x000fca0000001207 */
[----:B------:R4:W-:Y:S01]  /*0d20*/  STS [UR9+0xc], R6 ;  /* 0x00000c06ff007988 */ /* 0x0009e20008000809 */
[----:B-----5:R-:W-:Y:S02]  /*0d30*/  LOP3.LUT R3, R3, 0x7, RZ, 0xb8, !PT ;  /* 0x0000000703037812 */ /* 0x020fe400078eb8ff */
[----:B---3--:R-:W-:-:S03]  /*0d40*/  LOP3.LUT R2, R2, 0xf, R9, 0xb8, !PT ;  /* 0x0000000f02027812 */ /* 0x008fc600078eb809 */
[----:B------:R4:W-:Y:S04]  /*0d50*/  STS [UR9+0x34], R3 ;  /* 0x00003403ff007988 */ /* 0x0009e80008000809 */
[----:B------:R4:W-:Y:S02]  /*0d60*/  STS [UR9+0x1c], R2 ;  /* 0x00001c02ff007988 */ /* 0x0009e40008000809 */
.L_x_27:
[----:B------:R-:W-:Y:S05]  /*0d70*/  BSYNC.RECONVERGENT B1 ;  /* 0x0000000000017941 */ /* 0x000fea0003800200 */
.L_x_26:
[----:B------:R-:W-:Y:S04]  /*0d80*/  BSSY.RECONVERGENT B2, `(.L_x_28) ;  /* 0x000001a000027945 */ /* 0x000fe80003800200 */
[----:B------:R-:W-:Y:S04]  /*0d90*/  BSSY.RELIABLE B1, `(.L_x_29) ;  /* 0x0000015000017945 */ /* 0x000fe80003800100 */
[----:B------:R-:W-:Y:S05]  /*0da0*/  @P3 BRA `(.L_x_30) ;  /* 0x0000000000203947 */ /* 0x000fea0003800000 */
[----:B---345:R-:W3:Y:S02]  /*0db0*/  LDS R2, [UR9+0x34] ;  /* 0x00003409ff027984 */ /* 0x038ee40008000800 */
[----:B---3--:R-:W-:-:S05]  /*0dc0*/  LOP3.LUT R2, R2, 0x38, RZ, 0xb8, !PT ;  /* 0x0000003802027812 */ /* 0x008fca00078eb8ff */
[----:B------:R3:W-:Y:S01]  /*0dd0*/  STS [UR9+0x34], R2 ;  /* 0x00003402ff007988 */ /* 0x0007e20008000809 */
[----:B------:R-:W-:Y:S05]  /*0de0*/  @P3 BRA `(.L_x_31) ;  /* 0x0000000000203947 */ /* 0x000fea0003800000 */
[----:B---3--:R-:W3:Y:S01]  /*0df0*/  LDS R2, [UR9+0x8] ;  /* 0x00000809ff027984 */ /* 0x008ee20008000800 */
[----:B------:R-:W-:-:S05]  /*0e00*/  IMAD.MOV.U32 R3, RZ, RZ, 0x780 ;  /* 0x00000780ff037424 */ /* 0x000fca00078e00ff */
[----:B---3--:R-:W-:-:S05]  /*0e10*/  LOP3.LUT R2, R2, 0x500, R3, 0xd8, !PT ;  /* 0x0000050002027812 */ /* 0x008fca00078ed803 */
[----:B------:R3:W-:Y:S02]  /*0e20*/  STS [UR9+0x8], R2 ;  /* 0x00000802ff007988 */ /* 0x0007e40008000809 */
.L_x_30:
[----:B------:R-:W-:Y:S05]  /*0e30*/  @P3 BRA `(.L_x_32) ;  /* 0x0000000000283947 */ /* 0x000fea0003800000 */
[----:B---345:R-:W3:Y:S02]  /*0e40*/  LDS R2, [UR9+0x8] ;  /* 0x00000809ff027984 */ /* 0x038ee40008000800 */
[----:B---3--:R-:W-:-:S05]  /*0e50*/  LOP3.LUT R2, R2, 0x1800, RZ, 0xb8, !PT ;  /* 0x0000180002027812 */ /* 0x008fca00078eb8ff */
[----:B------:R4:W-:Y:S02]  /*0e60*/  STS [UR9+0x8], R2 ;  /* 0x00000802ff007988 */ /* 0x0009e40008000809 */
.L_x_31:
[----:B------:R-:W-:Y:S05]  /*0e70*/  @P3 BREAK.RELIABLE B1 ;  /* 0x0000000000013942 */ /* 0x000fea0003800100 */
[----:B------:R-:W-:Y:S05]  /*0e80*/  @P3 BRA `(.L_x_33) ;  /* 0x0000000000243947 */ /* 0x000fea0003800000 */
[----:B---34-:R-:W3:Y:S01]  /*0e90*/  LDS R2, [UR9+0x8] ;  /* 0x00000809ff027984 */ /* 0x018ee20008000800 */
[----:B------:R-:W-:-:S05]  /*0ea0*/  IMAD.MOV.U32 R3, RZ, RZ, 0x6000 ;  /* 0x00006000ff037424 */ /* 0x000fca00078e00ff */
[----:B---3--:R-:W-:-:S04]  /*0eb0*/  LOP3.LUT R2, R2, 0x6000, R3, 0xd8, !PT ;  /* 0x0000600002027812 */ /* 0x008fc800078ed803 */
[----:B------:R-:W-:-:S05]  /*0ec0*/  LOP3.LUT R2, R2, 0x400000, RZ, 0xb8, !PT ;  /* 0x0040000002027812 */ /* 0x000fca00078eb8ff */
[----:B------:R3:W-:Y:S02]  /*0ed0*/  STS [UR9+0x8], R2 ;  /* 0x00000802ff007988 */ /* 0x0007e40008000809 */
.L_x_32:
[----:B------:R-:W-:Y:S05]  /*0ee0*/  BSYNC.RELIABLE B1 ;  /* 0x0000000000017941 */ /* 0x000fea0003800100 */
.L_x_29:
[----:B---345:R-:W3:Y:S02]  /*0ef0*/  @!P3 LDS R2, [UR9+0x8] ;  /* 0x00000809ff02b984 */ /* 0x038ee40008000800 */
[----:B---3--:R-:W-:-:S05]  /*0f00*/  @!P3 LOP3.LUT R2, R2, 0x8000, RZ, 0xb8, !PT ;  /* 0x000080000202b812 */ /* 0x008fca00078eb8ff */
[----:B------:R5:W-:Y:S02]  /*0f10*/  @!P3 STS [UR9+0x8], R2 ;  /* 0x00000802ff00b988 */ /* 0x000be40008000809 */
.L_x_33:
[----:B------:R-:W-:Y:S05]  /*0f20*/  BSYNC.RECONVERGENT B2 ;  /* 0x0000000000027941 */ /* 0x000fea0003800200 */
.L_x_28:
[----:B------:R-:W-:Y:S05]  /*0f30*/  WARPSYNC.ALL ;  /* 0x0000000000007948 */ /* 0x000fea0003800000 */
[----:B------:R-:W-:Y:S01]  /*0f40*/  NOP ;  /* 0x0000000000007918 */ /* 0x000fe20000000000 */
[----:B------:R-:W-:-:S04]  /*0f50*/  UIADD3 UR5, UPT, UPT, UR4, 0x80, URZ ;  /* 0x0000008004057890 */ /* 0x000fc8000fffe0ff */
[----:B------:R-:W-:-:S04]  /*0f60*/  UIADD3 UR44, UP0, UPT, UR5, UR10, URZ ;  /* 0x0000000a052c7290 */ /* 0x000fc8000ff1e0ff */
[----:B------:R-:W-:Y:S01]  /*0f70*/  ULEA.HI.X.SX32 UR45, UR5, UR11, 0x1, UP0 ;  /* 0x0000000b052d7291 */ /* 0x000fe200080f0eff */
[----:B------:R-:W-:Y:S11]  /*0f80*/  @P0 BRA `(.L_x_34) ;  /* 0x0000000000300947 */ /* 0x000ff60003800000 */
[----:B---345:R-:W3:Y:S01]  /*0f90*/  S2R R2, SR_LANEID ;  /* 0x0000000000027919 */ /* 0x038ee20000000000 */
[----:B------:R-:W-:Y:S05]  /*0fa0*/  WARPSYNC.ALL ;  /* 0x0000000000007948 */ /* 0x000fea0003800000 */
[----:B------:R-:W-:Y:S01]  /*0fb0*/  NOP ;  /* 0x0000000000007918 */ /* 0x000fe20000000000 */
[----:B---3--:R-:W-:-:S05]  /*0fc0*/  IMAD.SHL.U32 R6, R2, 0x4, RZ ;  /* 0x0000000402067824 */ /* 0x008fca00078e00ff */
[----:B------:R-:W3:Y:S01]  /*0fd0*/  LDS R7, [R6+UR9] ;  /* 0x0000000906077984 */ /* 0x000ee20008000800 */
[----:B------:R-:W-:-:S05]  /*0fe0*/  IADD3 R2, P1, PT, R6, UR44, RZ ;  /* 0x0000002c06027c10 */ /* 0x000fca000ff3e0ff */
[----:B------:R-:W-:-:S05]  /*0ff0*/  IMAD.X R3, RZ, RZ, UR45, P1 ;  /* 0x0000002dff037e24 */ /* 0x000fca00088e06ff */
[----:B---3--:R3:W4:Y:S01]  /*1000*/  ATOMG.E.EXCH.STRONG.GPU PT, RZ, [R2], R7 ;  /* 0x0000000702ff73a8 */ /* 0x00872200041ee100 */
[----:B------:R-:W-:-:S04]  /*1010*/  DEPBAR {5,4,3,2,1,0} ;  /* 0x0000003f0000791a */ /* 0x000fc80000000000 */
[----:B------:R-:W5:Y:S02]  /*1020*/  CCTL.E.C.LDCU.IV.DEEP [UR44] ;  /* 0x000000002c007540 */ /* 0x000f640009c08000 */
[----:B-----5:R3:W-:Y:S01]  /*1030*/  UTMACCTL.IV [UR44] ;  /* 0x000000002c0079b9 */ /* 0x0207e20008000000 */
[----:B------:R-:W-:Y:S01]  /*1040*/  NOP ;  /* 0x0000000000007918 */ /* 0x000fe20000000000 */
.L_x_34:
[----:B------:R-:W-:Y:S05]  /*1050*/  @P0 BRA `(.L_x_35) ;  /* 0x00000000000c0947 */ /* 0x000fea0003800000 */
[----:B------:R0:W-:Y:S01]  /*1060*/  UTMACMDFLUSH ;  /* 0x00000000000079b7 */ /* 0x0001e20000000000 */
[----:B------:R-:W-:Y:S05]  /*1070*/  @P0 BRA `(.L_x_35) ;  /* 0x0000000000040947 */ /* 0x000fea0003800000 */
[----:B------:R-:W-:-:S04]  /*1080*/  DEPBAR.LE SB0, 0x0 ;  /* 0x000080000000791a */ /* 0x000fc80000000000 */
.L_x_35:
[----:B------:R-:W-:Y:S05]  /*1090*/  WARPSYNC.ALL ;  /* 0x0000000000007948 */ /* 0x000fea0003800000 */
[----:B------:R-:W-:Y:S01]  /*10a0*/  NOP ;  /* 0x0000000000007918 */ /* 0x000fe20000000000 */
[----:B----4-:R-:W-:Y:S06]  /*10b0*/  BAR.SYNC.DEFER_BLOCKING 0x0 ;  /* 0x0000000000007b1d */ /* 0x010fec0000010000 */
[----:B------:R-:W-:Y:S02]  /*10c0*/  BSSY.RECONVERGENT B2, `(.L_x_36) ;  /* 0x000000b000027945 */ /* 0x000fe40003800200 */
[----:B------:R-:W-:Y:S06]  /*10d0*/  BAR.SYNC.DEFER_BLOCKING 0x0 ;  /* 0x0000000000007b1d */ /* 0x000fec0000010000 */
[----:B------:R4:W-:Y:S01]  /*10e0*/  @!P0 STS [R10], RZ ;  /* 0x000000ff0a008388 */ /* 0x0009e20000000800 */
[----:B------:R-:W-:Y:S01]  /*10f0*/  NOP ;  /* 0x0000000000007918 */ /* 0x000fe20000000000 */
[----:B------:R-:W-:Y:S05]  /*1100*/  @P3 BRA `(.L_x_37) ;  /* 0x0000000000183947 */ /* 0x000fea0003800000 */
[----:B---3-5:R-:W3:Y:S01]  /*1110*/  LDS R2, [UR9+0x8] ;  /* 0x00000809ff027984 */ /* 0x028ee20008000800 */
[----:B------:R-:W5:Y:S01]  /*1120*/  LDC.64 R6, c[0x0][0x390] ;  /* 0x0000e400ff067b82 */ /* 0x000f620000000a00 */
[----:B------:R-:W-:Y:S02]  /*1130*/  IMAD.MOV.U32 R3, RZ, RZ, 0x70 ;  /* 0x00000070ff037424 */ /* 0x000fe400078e00ff */
[----:B-----5:R5:W-:Y:S03]  /*1140*/  STS.64 [UR9], R6 ;  /* 0x00000006ff007988 */ /* 0x020be60008000a09 */
[----:B---3--:R-:W-:-:S05]  /*1150*/  LOP3.LUT R2, R2, 0x10, R3, 0xd8, !PT ;  /* 0x0000001002027812 */ /* 0x008fca00078ed803 */
[----:B------:R5:W-:Y:S02]  /*1160*/  STS [UR9+0x8], R2 ;  /* 0x00000802ff007988 */ /* 0x000be40008000809 */
.L_x_37:
[----:B---3--:R-:W-:Y:S05]  /*1170*/  BSYNC.RECONVERGENT B2 ;  /* 0x0000000000027941 */ /* 0x008fea0003800200 */
.L_x_36:
[----:B------:R-:W-:Y:S04]  /*1180*/  BSSY.RECONVERGENT B3, `(.L_x_38) ;  /* 0x0000011000037945 */ /* 0x000fe80003800200 */
[----:B------:R-:W-:Y:S04]  /*1190*/  BSSY.RELIABLE B2, `(.L_x_39) ;  /* 0x000000e000027945 */ /* 0x000fe80003800100 */
[----:B------:R-:W-:Y:S05]  /*11a0*/  @P3 BRA `(.L_x_40) ;  /* 0x0000000000243947 */ /* 0x000fea0003800000 */
[----:B-----5:R-:W3:Y:S01]  /*11b0*/  LDS R2, [UR9+0x34] ;  /* 0x00003409ff027984 */ /* 0x020ee20008000800 */
[----:B------:R-:W-:-:S05]  /*11c0*/  IMAD.MOV.U32 R3, RZ, RZ, 0x3f000000 ;  /* 0x3f000000ff037424 */ /* 0x000fca00078e00ff */
[----:B---3--:R-:W-:-:S05]  /*11d0*/  LOP3.LUT R2, R2, 0xff000000, R3, 0xb8, !PT ;  /* 0xff00000002027812 */ /* 0x008fca00078eb803 */
[----:B------:R3:W-:Y:S01]  /*11e0*/  STS [UR9+0x34], R2 ;  /* 0x00003402ff007988 */ /* 0x0007e20008000809 */
[----:B------:R-:W-:Y:S05]  /*11f0*/  @P3 BRA `(.L_x_41) ;  /* 0x00000000001c3947 */ /* 0x000fea0003800000 */
[----:B---3--:R-:W3:Y:S01]  /*1200*/  LDS R2, [UR9+0x38] ;  /* 0x00003809ff027984 */ /* 0x008ee20008000800 */
[----:B------:R-:W-:-:S05]  /*1210*/  IMAD.MOV.U32 R3, RZ, RZ, 0x7f ;  /* 0x0000007fff037424 */ /* 0x000fca00078e00ff */
[----:B---3--:R-:W-:-:S05]  /*1220*/  LOP3.LUT R2, R2, 0xff, R3, 0xb8, !PT ;  /* 0x000000ff02027812 */ /* 0x008fca00078eb803 */
[----:B------:R3:W-:Y:S02]  /*1230*/  STS [UR9+0x38], R2 ;  /* 0x00003802ff007988 */ /* 0x0007e40008000809 */
.L_x_40:
[----:B------:R-:W-:Y:S05]  /*1240*/  @P3 BREAK.RELIABLE B2 ;  /* 0x0000000000023942 */ /* 0x000fea0003800100 */
[----:B------:R-:W-:Y:S05]  /*1250*/  @P3 BRA `(.L_x_42) ;  /* 0x00000000000c3947 */ /* 0x000fea0003800000 */
[----:B------:R2:W-:Y:S02]  /*1260*/  STS [UR9+0x20], R5 ;  /* 0x00002005ff007988 */ /* 0x0005e40008000809 */
.L_x_41:
[----:B------:R-:W-:Y:S05]  /*1270*/  BSYNC.RELIABLE B2 ;  /* 0x0000000000027941 */ /* 0x000fea0003800100 */
.L_x_39:
[----:B------:R2:W-:Y:S02]  /*1280*/  @!P3 STS [UR9+0x24], R4 ;  /* 0x00002404ff00b988 */ /* 0x0005e40008000809 */
.L_x_42:
[----:B------:R-:W-:Y:S05]  /*1290*/  BSYNC.RECONVERGENT B3 ;  /* 0x0000000000037941 */ /* 0x000fea0003800200 */
.L_x_38:
[----:B------:R-:W-:Y:S05]  /*12a0*/  WARPSYNC.ALL ;  /* 0x0000000000007948 */ /* 0x000fea0003800000 */
[----:B------:R-:W-:Y:S01]  /*12b0*/  NOP ;  /* 0x0000000000007918 */ /* 0x000fe20000000000 */
[----:B------:R-:W-:Y:S04]  /*12c0*/  BSSY.RECONVERGENT B3, `(.L_x_43) ;  /* 0x000000e000037945 */ /* 0x000fe80003800200 */
[----:B------:R-:W-:Y:S05]  /*12d0*/  @P3 BRA `(.L_x_44) ;  /* 0x0000000000303947 */ /* 0x000fea0003800000 */
[----:B------:R-:W2:Y:S02]  /*12e0*/  LDS R3, [UR9+0x34] ;  /* 0x00003409ff037984 */ /* 0x000ea40008000800 */
[----:B--2---:R-:W2:Y:S02]  /*12f0*/  LDC.64 R4, c[0x0][0x3b8] ;  /* 0x0000ee00ff047b82 */ /* 0x004ea40000000a00 */
[----:B---3-5:R-:W3:Y:S01]  /*1300*/  LDS R2, [UR9+0x1c] ;  /* 0x00001c09ff027984 */ /* 0x028ee20008000800 */
[C---:B--2---:R-:W-:Y:S01]  /*1310*/  SHF.L.U64.HI R5, R4.reuse, 0x1, R5 ;  /* 0x0000000104057819 */ /* 0x044fe20000010205 */
[----:B------:R-:W-:-:S03]  /*1320*/  IMAD.SHL.U32 R4, R4, 0x2, RZ ;  /* 0x0000000204047824 */ /* 0x000fc600078e00ff */
[--C-:B------:R-:W-:Y:S02]  /*1330*/  SHF.R.U32.HI R7, RZ, 0x4, R5.reuse ;  /* 0x00000004ff077819 */ /* 0x100fe40000011605 */
[----:B------:R-:W-:-:S05]  /*1340*/  SHF.R.U64 R4, R4, 0x4, R5 ;  /* 0x0000000404047819 */ /* 0x000fca0000001205 */
[----:B------:R2:W-:Y:S01]  /*1350*/  STS [UR9+0xc], R4 ;  /* 0x00000c04ff007988 */ /* 0x0005e20008000809 */
[----:B------:R-:W-:Y:S02]  /*1360*/  LOP3.LUT R3, R3, 0x7, RZ, 0xb8, !PT ;  /* 0x0000000703037812 */ /* 0x000fe400078eb8ff */
[----:B---3--:R-:W-:-:S03]  /*1370*/  LOP3.LUT R2, R2, 0xf, R7, 0xb8, !PT ;  /* 0x0000000f02027812 */ /* 0x008fc600078eb807 */
[----:B------:R2:W-:Y:S04]  /*1380*/  STS [UR9+0x34], R3 ;  /* 0x00003403ff007988 */ /* 0x0005e80008000809 */
[----:B------:R2:W-:Y:S02]  /*1390*/  STS [UR9+0x1c], R2 ;  /* 0x00001c02ff007988 */ /* 0x0005e40008000809 */
.L_x_44:
[----:B------:R-:W-:Y:S05]  /*13a0*/  BSYNC.RECONVERGENT B3 ;  /* 0x0000000000037941 */ /* 0x000fea0003800200 */
.L_x_43:
[----:B------:R-:W-:Y:S04]  /*13b0*/  BSSY.RECONVERGENT B4, `(.L_x_45) ;  /* 0x000001a000047945 */ /* 0x000fe80003800200 */
[----:B------:R-:W-:Y:S04]  /*13c0*/  BSSY.RELIABLE B3, `(.L_x_46) ;  /* 0x0000015000037945 */ /* 0x000fe80003800100 */
[----:B------:R-:W-:Y:S05]  /*13d0*/  @P3 BRA `(.L_x_47) ;  /* 0x0000000000203947 */ /* 0x000fea0003800000 */
[----:B--23-5:R-:W2:Y:S02]  /*13e0*/  LDS R2, [UR9+0x34] ;  /* 0x00003409ff027984 */ /* 0x02cea40008000800 */
[----:B--2---:R-:W-:-:S05]  /*13f0*/  LOP3.LUT R2, R2, 0x38, RZ, 0xb8, !PT ;  /* 0x0000003802027812 */ /* 0x004fca00078eb8ff */
[----:B------:R2:W-:Y:S01]  /*1400*/  STS [UR9+0x34], R2 ;  /* 0x00003402ff007988 */ /* 0x0005e20008000809 */
[----:B------:R-:W-:Y:S05]  /*1410*/  @P3 BRA `(.L_x_48) ;  /* 0x0000000000203947 */ /* 0x000fea0003800000 */
[----:B--2---:R-:W2:Y:S01]  /*1420*/  LDS R2, [UR9+0x8] ;  /* 0x00000809ff027984 */ /* 0x004ea20008000800 */
[----:B------:R-:W-:-:S05]  /*1430*/  IMAD.MOV.U32 R3, RZ, RZ, 0x780 ;  /* 0x00000780ff037424 */ /* 0x000fca00078e00ff */
[----:B--2---:R-:W-:-:S05]  /*1440*/  LOP3.LUT R2, R2, 0x500, R3, 0xd8, !PT ;  /* 0x0000050002027812 */ /* 0x004fca00078ed803 */
[----:B------:R2:W-:Y:S02]  /*1450*/  STS [UR9+0x8], R2 ;  /* 0x00000802ff007988 */ /* 0x0005e40008000809 */
.L_x_47:
[----:B------:R-:W-:Y:S05]  /*1460*/  @P3 BRA `(.L_x_49) ;  /* 0x0000000000283947 */ /* 0x000fea0003800000 */
[----:B--23-5:R-:W2:Y:S02]  /*1470*/  LDS R2, [UR9+0x8] ;  /* 0x00000809ff027984 */ /* 0x02cea40008000800 */
[----:B--2---:R-:W-:-:S05]  /*1480*/  LOP3.LUT R2, R2, 0x1800, RZ, 0xb8, !PT ;  /* 0x0000180002027812 */ /* 0x004fca00078eb8ff */
[----:B------:R3:W-:Y:S02]  /*1490*/  STS [UR9+0x8], R2 ;  /* 0x00000802ff007988 */ /* 0x0007e40008000809 */
.L_x_48:
[----:B------:R-:W-:Y:S05]  /*14a0*/  @P3 BREAK.RELIABLE B3 ;  /* 0x0000000000033942 */ /* 0x000fea0003800100 */
[----:B------:R-:W-:Y:S05]  /*14b0*/  @P3 BRA `(.L_x_50) ;  /* 0x0000000000243947 */ /* 0x000fea0003800000 */
[----:B--23--:R-:W2:Y:S01]  /*14c0*/  LDS R2, [UR9+0x8] ;  /* 0x00000809ff027984 */ /* 0x00cea20008000800 */
[----:B------:R-:W-:-:S05]  /*14d0*/  IMAD.MOV.U32 R3, RZ, RZ, 0x6000 ;  /* 0x00006000ff037424 */ /* 0x000fca00078e00ff */
[----:B--2---:R-:W-:-:S04]  /*14e0*/  LOP3.LUT R2, R2, 0x6000, R3, 0xd8, !PT ;  /* 0x0000600002027812 */ /* 0x004fc800078ed803 */
[----:B------:R-:W-:-:S05]  /*14f0*/  LOP3.LUT R2, R2, 0x400000, RZ, 0xb8, !PT ;  /* 0x0040000002027812 */ /* 0x000fca00078eb8ff */
[----:B------:R2:W-:Y:S02]  /*1500*/  STS [UR9+0x8], R2 ;  /* 0x00000802ff007988 */ /* 0x0005e40008000809 */
.L_x_49:
[----:B------:R-:W-:Y:S05]  /*1510*/  BSYNC.RELIABLE B3 ;  /* 0x0000000000037941 */ /* 0x000fea0003800100 */
.L_x_46:
[----:B--23-5:R-:W2:Y:S02]  /*1520*/  @!P3 LDS R2, [UR9+0x8] ;  /* 0x00000809ff02b984 */ /* 0x02cea40008000800 */
[----:B--2---:R-:W-:-:S05]  /*1530*/  @!P3 LOP3.LUT R2, R2, 0x8000, RZ, 0xb8, !PT ;  /* 0x000080000202b812 */ /* 0x004fca00078eb8ff */
[----:B------:R5:W-:Y:S02]  /*1540*/  @!P3 STS [UR9+0x8], R2 ;  /* 0x00000802ff00b988 */ /* 0x000be40008000809 */
.L_x_50:
[----:B------:R-:W-:Y:S05]  /*1550*/  BSYNC.RECONVERGENT B4 ;  /* 0x0000000000047941 */ /* 0x000fea0003800200 */
.L_x_45:
[----:B------:R-:W-:Y:S05]  /*1560*/  WARPSYNC.ALL ;  /* 0x0000000000007948 */ /* 0x000fea0003800000 */
[----:B------:R-:W-:Y:S01]  /*1570*/  NOP ;  /* 0x0000000000007918 */ /* 0x000fe20000000000 */
[----:B------:R-:W-:-:S04]  /*1580*/  UIADD3 UR4, UPT, UPT, UR4, 0x100, URZ ;  /* 0x0000010004047890 */ /* 0x000fc8000fffe0ff */
[----:B------:R-:W-:-:S04]  /*1590*/  UIADD3 UR10, UP0, UPT, UR4, UR10, URZ ;  /* 0x0000000a040a7290 */ /* 0x000fc8000ff1e0ff */
[----:B------:R-:W-:Y:S01]  /*15a0*/  ULEA.HI.X.SX32 UR11, UR4, UR11, 0x1, UP0 ;  /* 0x0000000b040b7291 */ /* 0x000fe200080f0eff */
[----:B------:R-:W-:Y:S11]  /*15b0*/  @P0 BRA `(.L_x_51) ;  /* 0x0000000000300947 */ /* 0x000ff60003800000 */
[----:B--23-5:R-:W2:Y:S01]  /*15c0*/  S2R R2, SR_LANEID ;  /* 0x0000000000027919 */ /* 0x02cea20000000000 */
[----:B------:R-:W-:Y:S05]  /*15d0*/  WARPSYNC.ALL ;  /* 0x0000000000007948 */ /* 0x000fea0003800000 */
[----:B------:R-:W-:Y:S01]  /*15e0*/  NOP ;  /* 0x0000000000007918 */ /* 0x000fe20000000000 */
[----:B--2---:R-:W-:-:S05]  /*15f0*/  IMAD.SHL.U32 R4, R2, 0x4, RZ ;  /* 0x0000000402047824 */ /* 0x004fca00078e00ff */
[----:B------:R-:W2:Y:S01]  /*1600*/  LDS R5, [R4+UR9] ;  /* 0x0000000904057984 */ /* 0x000ea20008000800 */
[----:B------:R-:W-:-:S05]  /*1610*/  IADD3 R2, P1, PT, R4, UR10, RZ ;  /* 0x0000000a04027c10 */ /* 0x000fca000ff3e0ff */
[----:B------:R-:W-:-:S05]  /*1620*/  IMAD.X R3, RZ, RZ, UR11, P1 ;  /* 0x0000000bff037e24 */ /* 0x000fca00088e06ff */
[----:B--2---:R2:W3:Y:S01]  /*1630*/  ATOMG.E.EXCH.STRONG.GPU PT, RZ, [R2], R5 ;  /* 0x0000000502ff73a8 */ /* 0x0044e200041ee100 */
[----:B------:R-:W-:-:S04]  /*1640*/  DEPBAR {5,4,3,2,1,0} ;  /* 0x0000003f0000791a */ /* 0x000fc80000000000 */
[----:B------:R-:W5:Y:S02]  /*1650*/  CCTL.E.C.LDCU.IV.DEEP [UR10] ;  /* 0x000000000a007540 */ /* 0x000f640009c08000 */
[----:B-----5:R2:W-:Y:S01]  /*1660*/  UTMACCTL.IV [UR10] ;  /* 0x000000000a0079b9 */ /* 0x0205e20008000000 */
[----:B------:R-:W-:Y:S01]  /*1670*/  NOP ;  /* 0x0000000000007918 */ /* 0x000fe20000000000 */
.L_x_51:
[----:B------:R-:W-:Y:S05]  /*1680*/  @P0 BRA `(.L_x_52) ;  /* 0x00000000000c0947 */ /* 0x000fea0003800000 */
[----:B------:R0:W-:Y:S01]  /*1690*/  UTMACMDFLUSH ;  /* 0x00000000000079b7 */ /* 0x0001e20000000000 */
[----:B------:R-:W-:Y:S05]  /*16a0*/  @P0 BRA `(.L_x_52) ;  /* 0x0000000000040947 */ /* 0x000fea0003800000 */
[----:B------:R-:W-:-:S04]  /*16b0*/  DEPBAR.LE SB0, 0x0 ;  /* 0x000080000000791a */ /* 0x000fc80000000000 */
.L_x_52:
[----:B------:R-:W-:Y:S05]  /*16c0*/  WARPSYNC.ALL ;  /* 0x0000000000007948 */ /* 0x000fea0003800000 */
[----:B------:R-:W-:Y:S01]  /*16d0*/  NOP ;  /* 0x0000000000007918 */ /* 0x000fe20000000000 */
[----:B---3--:R-:W-:Y:S01]  /*16e0*/  BAR.SYNC.DEFER_BLOCKING 0x0 ;  /* 0x0000000000007b1d */ /* 0x008fe20000010000 */
[----:B--2--5:R-:W-:Y:S01]  /*16f0*/  SHF.R.U32.HI R2, RZ, 0x5, R0 ;  /* 0x00000005ff027819 */ /* 0x024fe20000011600 */
[----:B------:R-:W-:-:S03]  /*1700*/  USHF.L.U32 UR12, UR15, 0x7, URZ ;  /* 0x000000070f0c7899 */ /* 0x000fc600080006ff */
[----:B------:R-:W-:Y:S01]  /*1710*/  R2UR UR13, R2 ;  /* 0x00000000020d72ca */ /* 0x000fe200000e0000 */
[----:B------:R-:W-:Y:S01]  /*1720*/  VOTEU.ALL UP0, P3 ;  /* 0x0000000000ff7886 */ /* 0x000fe20001800000 */
[----:B------:R-:W-:Y:S01]  /*1730*/  UMOV UR4, 0x1 ;  /* 0x0000000100047882 */ /* 0x000fe20000000000 */
[----:B------:R-:W-:Y:S01]  /*1740*/  VOTEU.ALL UP1, P3 ;  /* 0x0000000000ff7886 */ /* 0x000fe20001820000 */
[----:B------:R-:W-:Y:S02]  /*1750*/  BSSY.RECONVERGENT B4, `(.L_x_53) ;  /* 0x0000018000047945 */ /* 0x000fe40003800200 */
[----:B------:R-:W-:-:S04]  /*1760*/  @!UP0 UIADD3 UR18, UPT, UPT, -UR4, 0x100000, URZ ;  /* 0x0010000004128890 */ /* 0x000fc8000fffe1ff */
[----:B------:R-:W-:Y:S02]  /*1770*/  @!UP0 USHF.L.U32 UR19, UR18, 0xb, URZ ;  /* 0x0000000b12138899 */ /* 0x000fe400080006ff */
[----:B------:R-:W-:Y:S02]  /*1780*/  @!UP0 USHF.L.U32 UR18, UR18, 0x1, URZ ;  /* 0x0000000112128899 */ /* 0x000fe400080006ff */
[----:B------:R-:W-:-:S04]  /*1790*/  @!UP0 UIADD3 UR4, UPT, UPT, -UR4, 0x100000, URZ ;  /* 0x0010000004048890 */ /* 0x000fc8000fffe1ff */
[----:B------:R-:W-:Y:S02]  /*17a0*/  @!UP0 USHF.L.U32 UR5, UR4, 0xb, URZ ;  /* 0x0000000b04058899 */ /* 0x000fe400080006ff */
[----:B------:R-:W-:Y:S01]  /*17b0*/  @!UP0 USHF.L.U32 UR4, UR4, 0x1, URZ ;  /* 0x0000000104048899 */ /* 0x000fe200080006ff */
[----:B------:R-:W-:Y:S01]  /*17c0*/  VOTEU.ALL UP0, P3 ;  /* 0x0000000000ff7886 */ /* 0x000fe20001800000 */
[----:B------:R-:W2:Y:S04]  /*17d0*/  FENCE.VIEW.ASYNC.S ;  /* 0x00000000000073c6 */ /* 0x000ea80000000000 */
[----:B--2---:R2:W3:Y:S06]  /*17e0*/  @!UP0 SYNCS.EXCH.64 URZ, [UR9+0x30000], UR18 ;  /* 0x0300001209ff85b2 */ /* 0x0044ec0008000100 */
[----:B------:R2:W3:Y:S02]  /*17f0*/  @!UP1 SYNCS.EXCH.64 URZ, [UR9+0x30020], UR4 ;  /* 0x0300200409ff95b2 */ /* 0x0004e40008000100 */
[----:B---3--:R-:W-:Y:S06]  /*1800*/  BAR.SYNC.DEFER_BLOCKING 0x0 ;  /* 0x0000000000007b1d */ /* 0x008fec0000010000 */
[----:B------:R-:W-:Y:S05]  /*1810*/  @P3 BRA `(.L_x_54) ;  /* 0x00000000002c3947 */ /* 0x000fea0003800000 */
[----:B--2---:R-:W-:Y:S02]  /*1820*/  UMOV UR4, 0x1 ;  /* 0x0000000100047882 */ /* 0x004fe40000000000 */
[----:B------:R-:W-:-:S04]  /*1830*/  UIADD3 UR18, UPT, UPT, -UR4, 0x100000, URZ ;  /* 0x0010000004127890 */ /* 0x000fc8000fffe1ff */
[----:B------:R-:W-:Y:S02]  /*1840*/  USHF.L.U32 UR19, UR18, 0xb, URZ ;  /* 0x0000000b12137899 */ /* 0x000fe400080006ff */
[----:B------:R-:W-:Y:S02]  /*1850*/  USHF.L.U32 UR18, UR18, 0x1, URZ ;  /* 0x0000000112127899 */ /* 0x000fe400080006ff */
[----:B------:R-:W-:-:S04]  /*1860*/  UIADD3 UR4, UPT, UPT, -UR4, 0x100000, URZ ;  /* 0x0010000004047890 */ /* 0x000fc8000fffe1ff */
[----:B------:R-:W-:Y:S02]  /*1870*/  USHF.L.U32 UR5, UR4, 0xb, URZ ;  /* 0x0000000b04057899 */ /* 0x000fe400080006ff */
[----:B------:R-:W-:Y:S01]  /*1880*/  USHF.L.U32 UR4, UR4, 0x1, URZ ;  /* 0x0000000104047899 */ /* 0x000fe200080006ff */
[----:B------:R-:W2:Y:S03]  /*1890*/  FENCE.VIEW.ASYNC.S ;  /* 0x00000000000073c6 */ /* 0x000ea60000000000 */
[----:B--2---:R3:W5:Y:S08]  /*18a0*/  SYNCS.EXCH.64 URZ, [UR9+0x30008], UR18 ;  /* 0x0300081209ff75b2 */ /* 0x0047700008000100 */
[----:B------:R3:W2:Y:S02]  /*18b0*/  SYNCS.EXCH.64 URZ, [UR9+0x30028], UR4 ;  /* 0x0300280409ff75b2 */ /* 0x0006a40008000100 */
[----:B---3--:R-:W-:Y:S01]  /*18c0*/  NOP ;  /* 0x0000000000007918 */ /* 0x008fe20000000000 */
.L_x_54:
[----:B--2---:R-:W-:Y:S05]  /*18d0*/  BSYNC.RECONVERGENT B4 ;  /* 0x0000000000047941 */ /* 0x004fea0003800200 */
.L_x_53:
[----:B-----5:R-:W-:Y:S01]  /*18e0*/  BAR.SYNC.DEFER_BLOCKING 0x0 ;  /* 0x0000000000007b1d */ /* 0x020fe20000010000 */
[----:B------:R-:W-:Y:S01]  /*18f0*/  UIADD3 UR14, UPT, UPT, UR9, 0x30020, URZ ;  /* 0x00030020090e7890 */ /* 0x000fe2000fffe0ff */
[----:B------:R-:W-:Y:S01]  /*1900*/  ISETP.GE.AND P0, PT, R12, 0x1, PT ;  /* 0x000000010c00780c */ /* 0x000fe20003f06270 */
[----:B------:R-:W-:-:S03]  /*1910*/  USHF.L.U32 UR27, UR16, 0x7, URZ ;  /* 0x00000007101b7899 */ /* 0x000fc600080006ff */
[----:B------:R-:W-:Y:S04]  /*1920*/  BSSY.RECONVERGENT B4, `(.L_x_55) ;  /* 0x000000d000047945 */ /* 0x000fe80003800200 */
[----:B------:R-:W-:Y:S05]  /*1930*/  @P3 BRA `(.L_x_56) ;  /* 0x00000000002c3947 */ /* 0x000fea0003800000 */
[----:B------:R-:W-:Y:S02]  /*1940*/  UMOV UR4, 0x1 ;  /* 0x0000000100047882 */ /* 0x000fe40000000000 */
[----:B------:R-:W-:-:S04]  /*1950*/  UIADD3 UR18, UPT, UPT, -UR4, 0x100000, URZ ;  /* 0x0010000004127890 */ /* 0x000fc8000fffe1ff */
[----:B------:R-:W-:Y:S02]  /*1960*/  USHF.L.U32 UR19, UR18, 0xb, URZ ;  /* 0x0000000b12137899 */ /* 0x000fe400080006ff */
[----:B------:R-:W-:Y:S02]  /*1970*/  USHF.L.U32 UR18, UR18, 0x1, URZ ;  /* 0x0000000112127899 */ /* 0x000fe400080006ff */
[----:B------:R-:W-:-:S04]  /*1980*/  UIADD3 UR4, UPT, UPT, -UR4, 0x100000, URZ ;  /* 0x0010000004047890 */ /* 0x000fc8000fffe1ff */
[----:B------:R-:W-:Y:S02]  /*1990*/  USHF.L.U32 UR5, UR4, 0xb, URZ ;  /* 0x0000000b04057899 */ /* 0x000fe400080006ff */
[----:B------:R-:W-:Y:S01]  /*19a0*/  USHF.L.U32 UR4, UR4, 0x1, URZ ;  /* 0x0000000104047899 */ /* 0x000fe200080006ff */
[----:B------:R-:W2:Y:S03]  /*19b0*/  FENCE.VIEW.ASYNC.S ;  /* 0x00000000000073c6 */ /* 0x000ea60000000000 */
[----:B--2---:R2:W3:Y:S08]  /*19c0*/  SYNCS.EXCH.64 URZ, [UR9+0x30010], UR18 ;  /* 0x0300101209ff75b2 */ /* 0x0044f00008000100 */
[----:B------:R2:W5:Y:S01]  /*19d0*/  SYNCS.EXCH.64 URZ, [UR9+0x30030], UR4 ;  /* 0x0300300409ff75b2 */ /* 0x0005620008000100 */
[----:B------:R-:W-:Y:S01]  /*19e0*/  NOP ;  /* 0x0000000000007918 */ /* 0x000fe20000000000 */
.L_x_56:
[----:B--2---:R-:W-:Y:S05]  /*19f0*/  BSYNC.RECONVERGENT B4 ;  /* 0x0000000000047941 */ /* 0x004fea0003800200 */
.L_x_55:
[----:B------:R-:W-:Y:S05]  /*1a00*/  @!P0 BRA `(.L_x_57) ;  /* 0x0000000c00508947 */ /* 0x000fea0003800000 */
[----:B---3-5:R-:W-:Y:S01]  /*1a10*/  BAR.SYNC.DEFER_BLOCKING 0x0 ;  /* 0x0000000000007b1d */ /* 0x028fe20000010000 */
[----:B------:R-:W-:Y:S01]  /*1a20*/  @!P3 IMAD.MOV.U32 R2, RZ, RZ, 0x10000 ;  /* 0x00010000ff02b424 */ /* 0x000fe200078e00ff */
[----:B------:R-:W-:Y:S01]  /*1a30*/  ELECT P1, URZ, PT ;  /* 0x0000000000ff782f */ /* 0x000fe20003820000 */
[----:B------:R-:W-:-:S03]  /*1a40*/  ULOP3.LUT UR4, UR13, 0x1, URZ, 0xc0, !UPT ;  /* 0x000000010d047892 */ /* 0x000fc6000f8ec0ff */
[C---:B------:R-:W-:Y:S02]  /*1a50*/  ISETP.LT.U32.AND P1, PT, R132.reuse, 0x40, P1 ;  /* 0x000000408400780c */ /* 0x040fe40000f21070 */
[----:B------:R-:W-:Y:S01]  /*1a60*/  ELECT P0, URZ, PT ;  /* 0x0000000000ff782f */ /* 0x000fe20003800000 */
[----:B------:R-:W-:Y:S02]  /*1a70*/  USHF.L.U32 UR26, UR4, 0x6, URZ ;  /* 0x00000006041a7899 */ /* 0x000fe400080006ff */
[----:B------:R-:W-:Y:S01]  /*1a80*/  ULEA UR24, UR4, UR9, 0xe ;  /* 0x0000000904187291 */ /* 0x000fe2000f8e70ff */
[----:B------:R-:W-:Y:S01]  /*1a90*/  ISETP.LT.U32.AND P0, PT, R132, 0x40, P0 ;  /* 0x000000408400780c */ /* 0x000fe20000701070 */
[----:B------:R-:W-:-:S06]  /*1aa0*/  ULEA UR18, UR15, UR26, 0x7 ;  /* 0x0000001a0f127291 */ /* 0x000fcc000f8e38ff */
[----:B------:R-:W-:Y:S01]  /*1ab0*/  VOTEU.ANY UP0, P1 ;  /* 0x0000000000ff7886 */ /* 0x000fe20000800100 */
[----:B------:R2:W-:Y:S01]  /*1ac0*/  @!P3 SYNCS.ARRIVE.TRANS64 RZ, [UR9+0x30000], R2 ;  /* 0x03000002ffffb9a7 */ /* 0x0005e20008000009 */
[----:B------:R3:W-:Y:S06]  /*1ad0*/  MEMBAR.ALL.CTA ;  /* 0x0000000000007992 */ /* 0x0007ec0000008000 */
[----:B---3--:R-:W3:Y:S01]  /*1ae0*/  FENCE.VIEW.ASYNC.S ;  /* 0x00000000000073c6 */ /* 0x008ee20000000000 */
[----:B------:R-:W-:Y:S01]  /*1af0*/  @UP0 UIADD3 UR25, UPT, UPT, UR9, 0x30000, URZ ;  /* 0x0003000009190890 */ /* 0x000fe2000fffe0ff */
[----:B---3--:R-:W-:Y:S01]  /*1b00*/  VOTEU.ANY UP0, P1 ;  /* 0x0000000000ff7886 */ /* 0x008fe20000800100 */
[----:B------:R-:W-:Y:S01]  /*1b10*/  VOTEU.ANY UP1, P0 ;  /* 0x0000000000ff7886 */ /* 0x000fe20000020100 */
[----:B------:R-:W-:-:S04]  /*1b20*/  VOTEU.ANY UP2, P0 ;  /* 0x0000000000ff7886 */ /* 0x000fc80000040100 */
[----:B------:R-:W-:Y:S02]  /*1b30*/  @UP1 UIADD3 UR17, UPT, UPT, UR9, 0x30000, URZ ;  /* 0x0003000009111890 */ /* 0x000fe4000fffe0ff */
[----:B------:R-:W-:Y:S01]  /*1b40*/  @UP1 UIADD3 UR16, UPT, UPT, UR24, 0x18000, URZ ;  /* 0x0001800018101890 */ /* 0x000fe2000fffe0ff */
[----:B------:R-:W-:Y:S01]  /*1b50*/  @UP1 UMOV UR19, URZ ;  /* 0x000000ff00131c82 */ /* 0x000fe20008000000 */
[----:B------:R-:W-:Y:S06]  /*1b60*/  BAR.SYNC.DEFER_BLOCKING 0x0 ;  /* 0x0000000000007b1d */ /* 0x000fec0000010000 */
[----:B------:R2:W-:Y:S01]  /*1b70*/  @UP0 UTMALDG.2D [UR24], [UR6] ;  /* 0x00000018060005b4 */ /* 0x0005e20008008000 */
[----:B------:R-:W-:Y:S01]  /*1b80*/  UISETP.NE.U32.AND UP0, UPT, UR13, URZ, UPT ;  /* 0x000000ff0d00728c */ /* 0x000fe2000bf05070 */
[----:B------:R-:W-:Y:S06]  /*1b90*/  BAR.SYNC.DEFER_BLOCKING 0x0 ;  /* 0x0000000000007b1d */ /* 0x000fec0000010000 */
[----:B------:R2:W-:Y:S02]  /*1ba0*/  @UP2 UTMALDG.2D [UR16], [UR44] ;  /* 0x000000102c0025b4 */ /* 0x0005e40008008000 */
[----:B------:R-:W-:Y:S06]  /*1bb0*/  BAR.SYNC.DEFER_BLOCKING 0x0 ;  /* 0x0000000000007b1d */ /* 0x000fec0000010000 */
[----:B------:R-:W3:Y:S02]  /*1bc0*/  SYNCS.PHASECHK.TRANS64.TRYWAIT P0, [UR9+0x30000], RZ ;  /* 0x030000ffff0075a7 */ /* 0x000ee40008001109 */
[----:B--23--:R-:W-:Y:S05]  /*1bd0*/  @!P0 BRA `(.L_x_58) ;  /* 0x0000001400908947 */ /* 0x00cfea0003800000 */
.L_x_74:
[----:B------:R-:W-:Y:S05]  /*1be0*/  BRA.U UP0, `(.L_x_59) ;  /* 0x0000000100cc7547 */ /* 0x000fea000b800000 */
[----:B------:R-:W-:Y:S02]  /*1bf0*/  USHF.R.U32.HI UR16, URZ, 0x4, UR9 ;  /* 0x00000004ff107899 */ /* 0x000fe40008011609 */
[----:B------:R-:W-:Y:S02]  /*1c00*/  UIADD3 UR15, UPT, UPT, UR9, 0x18000, URZ ;  /* 0x00018000090f7890 */ /* 0x000fe4000fffe0ff */
[----:B------:R-:W-:Y:S02]  /*1c10*/  USGXT.U32 UR16, UR16, 0xe ;  /* 0x0000000e1010789a */ /* 0x000fe40008000000 */
[----:B------:R-:W-:Y:S02]  /*1c20*/  USHF.R.U32.HI UR15, URZ, 0x4, UR15 ;  /* 0x00000004ff0f7899 */ /* 0x000fe4000801160f */
[----:B------:R-:W-:Y:S02]  /*1c30*/  UIADD3 UR24, UP0, UPT, UR16, 0x2, URZ ;  /* 0x0000000210187890 */ /* 0x000fe4000ff1e0ff */
[----:B------:R-:W-:Y:S01]  /*1c40*/  USGXT.U32 UR15, UR15, 0xe ;  /* 0x0000000e0f0f789a */ /* 0x000fe20008000000 */
[----:B------:R-:W-:Y:S01]  /*1c50*/  UMOV UR4, URZ ;  /* 0x000000ff00047c82 */ /* 0x000fe20008000000 */
[----:B------:R-:W-:Y:S01]  /*1c60*/  UMOV UR5, URZ ;  /* 0x000000ff00057c82 */ /* 0x000fe20008000000 */
[----:B------:R-:W-:-:S02]  /*1c70*/  UIADD3.X UR25, UPT, UPT, UR4, 0x40004040, URZ, UP0, !UPT ;  /* 0x4000404004197890 */ /* 0x000fc400087fe4ff */
[----:B------:R-:W-:Y:S02]  /*1c80*/  UIADD3 UR56, UP0, UPT, UR15, 0x4000080, URZ ;  /* 0x040000800f387890 */ /* 0x000fe4000ff1e0ff */
[----:B------:R-:W-:Y:S02]  /*1c90*/  ULOP3.LUT UR4, UR15, 0x4000000, URZ, 0xfc, !UPT ;  /* 0x040000000f047892 */ /* 0x000fe4000f8efcff */
[----:B------:R-:W-:Y:S02]  /*1ca0*/  UIADD3.X UR57, UPT, UPT, UR5, 0x40004040, URZ, UP0, !UPT ;  /* 0x4000404005397890 */ /* 0x000fe400087fe4ff */
[----:B------:R-:W-:Y:S02]  /*1cb0*/  UIADD3.64 UR30, UPT, UPT, UR24, 0x2, URZ ;  /* 0x00000002181e7897 */ /* 0x000fe4000fffe0ff */
[----:B------:R-:W-:Y:S02]  /*1cc0*/  UIADD3.64 UR32, UPT, UPT, UR56, 0x80, URZ ;  /* 0x0000008038207897 */ /* 0x000fe4000fffe0ff */
[----:B------:R-:W-:-:S02]  /*1cd0*/  UIADD3.64 UR34, UPT, UPT, UR24, 0x4, URZ ;  /* 0x0000000418227897 */ /* 0x000fc4000fffe0ff */
[----:B------:R-:W-:Y:S02]  /*1ce0*/  UIADD3.64 UR36, UPT, UPT, UR56, 0x100, URZ ;  /* 0x0000010038247897 */ /* 0x000fe4000fffe0ff */
[----:B------:R-:W-:Y:S02]  /*1cf0*/  UIADD3.64 UR38, UPT, UPT, UR24, 0x3fe, URZ ;  /* 0x000003fe18267897 */ /* 0x000fe4000fffe0ff */
[----:B------:R-:W-:Y:S02]  /*1d00*/  UIADD3.64 UR40, UPT, UPT, UR56, 0x180, URZ ;  /* 0x0000018038287897 */ /* 0x000fe4000fffe0ff */
[----:B------:R-:W-:Y:S02]  /*1d10*/  UIADD3.64 UR42, UPT, UPT, UR24, 0x400, URZ ;  /* 0x00000400182a7897 */ /* 0x000fe4000fffe0ff */
[----:B------:R-:W-:Y:S02]  /*1d20*/  UIADD3.64 UR46, UPT, UPT, UR56, 0x200, URZ ;  /* 0x00000200382e7897 */ /* 0x000fe4000fffe0ff */
[----:B------:R-:W-:-:S02]  /*1d30*/  UIADD3.64 UR48, UPT, UPT, UR24, 0x402, URZ ;  /* 0x0000040218307897 */ /* 0x000fc4000fffe0ff */
[----:B------:R-:W-:Y:S01]  /*1d40*/  UIADD3.64 UR50, UPT, UPT, UR56, 0x280, URZ ;  /* 0x0000028038327897 */ /* 0x000fe2000fffe0ff */
[----:B------:R-:W-:Y:S01]  /*1d50*/  UMOV UR20, 0x0 ;  /* 0x0000000000147882 */ /* 0x000fe20000000000 */
[----:B------:R-:W-:Y:S01]  /*1d60*/  UMOV UR21, 0x8210490 ;  /* 0x0821049000157882 */ /* 0x000fe20000000000 */
[----:B------:R-:W-:Y:S01]  /*1d70*/  UIADD3.64 UR52, UPT, UPT, UR24, 0x404, URZ ;  /* 0x0000040418347897 */ /* 0x000fe2000fffe0ff */
[----:B------:R-:W-:Y:S01]  /*1d80*/  UMOV UR17, 0x40004040 ;  /* 0x4000404000117882 */ /* 0x000fe20000000000 */
[----:B------:R-:W-:Y:S01]  /*1d90*/  UIADD3.64 UR54, UPT, UPT, UR56, 0x300, URZ ;  /* 0x0000030038367897 */ /* 0x000fe2000fffe0ff */
[----:B------:R-:W-:Y:S01]  /*1da0*/  UMOV UR5, 0x40004040 ;  /* 0x4000404000057882 */ /* 0x000fe20000000000 */
[----:B------:R-:W-:Y:S01]  /*1db0*/  UMOV UR18, 0x0 ;  /* 0x0000000000127882 */ /* 0x000fe20000000000 */
[----:B------:R-:W-:Y:S01]  /*1dc0*/  UMOV UR19, 0x8210490 ;  /* 0x0821049000137882 */ /* 0x000fe20000000000 */
[----:B------:R-:W-:Y:S01]  /*1dd0*/  UMOV UR22, 0x0 ;  /* 0x0000000000167882 */ /* 0x000fe20000000000 */
[----:B------:R-:W-:Y:S01]  /*1de0*/  UMOV UR23, 0x8210490 ;  /* 0x0821049000177882 */ /* 0x000fe20000000000 */
[----:B------:R2:W-:Y:S01]  /*1df0*/  UTCHMMA gdesc[UR16], gdesc[UR4], tmem[UR8], tmem[UR20], idesc[UR21], !UPT ;  /* 0x00ff1404100075ea */ /* 0x0005e2000f800008 */
[----:B------:R-:W-:Y:S01]  /*1e00*/  UMOV UR28, 0x0 ;  /* 0x00000000001c7882 */ /* 0x000fe20000000000 */
[----:B------:R-:W-:Y:S01]  /*1e10*/  UMOV UR29, 0x8210490 ;  /* 0x08210490001d7882 */ /* 0x000fe20000000000 */
[----:B------:R2:W-:Y:S01]  /*1e20*/  UTCHMMA gdesc[UR24], gdesc[UR56], tmem[UR8], tmem[UR18], idesc[UR19], UPT ;  /* 0x00ff1238180075ea */ /* 0x0005e2000b800008 */
        /* <DEDUP_REMOVED lines=12> */
[----:B------:R2:W-:Y:S01]  /*1ef0*/  UTCHMMA gdesc[UR48], gdesc[UR50], tmem[UR8], tmem[UR62], idesc[UR63], UPT ;  /* 0x00ff3e32300075ea */ /* 0x0005e2000b800008 */
[----:B------:R2:W-:Y:S01]  /*1f00*/  UTCHMMA gdesc[UR52], gdesc[UR54], tmem[UR8], tmem[UR64], idesc[UR65], UPT ;  /* 0x00ff4036340075ea */ /* 0x0005e2000b800008 */
[----:B------:R-:W-:Y:S01]  /*1f10*/  NOP ;  /* 0x0000000000007918 */ /* 0x000fe20000000000 */
.L_x_59:
[----:B------:R-:W-:Y:S01]  /*1f20*/  ELECT P0, URZ, PT ;  /* 0x0000000000ff782f */ /* 0x000fe20003800000 */
[----:B--2---:R-:W-:Y:S01]  /*1f30*/  UMOV UR4, UR14 ;  /* 0x0000000e00047c82 */ /* 0x004fe20008000000 */
[----:B------:R-:W-:Y:S02]  /*1f40*/  UMOV UR5, URZ ;  /* 0x000000ff00057c82 */ /* 0x000fe40008000000 */
[----:B------:R-:W-:-:S13]  /*1f50*/  ISETP.LT.U32.AND P0, PT, R132, 0x20, P0 ;  /* 0x000000208400780c */ /* 0x000fda0000701070 */
[----:B------:R-:W-:Y:S01]  /*1f60*/  VOTEU.ANY UP0, P0 ;  /* 0x0000000000ff7886 */ /* 0x000fe20000000100 */
[----:B------:R-:W-:Y:S01]  /*1f70*/  VOTEU.ANY UP1, P0 ;  /* 0x0000000000ff7886 */ /* 0x000fe20000020100 */
[----:B------:R-:W-:-:S03]  /*1f80*/  ISETP.GE.U32.AND P0, PT, R12, 0x81, PT ;  /* 0x000000810c00780c */ /* 0x000fc60003f06070 */
[----:B------:R-:W-:Y:S02]  /*1f90*/  @UP0 UMOV UR4, UR4 ;  /* 0x0000000400040c82 */ /* 0x000fe40008000000 */
[----:B------:R2:W-:Y:S01]  /*1fa0*/  @UP1 UTCBAR [UR4], URZ ;  /* 0x000000ff040013e9 */ /* 0x0005e200080000ff */
[----:B------:R-:W-:Y:S06]  /*1fb0*/  BAR.SYNC.DEFER_BLOCKING 0x0 ;  /* 0x0000000000007b1d */ /* 0x000fec0000010000 */
[----:B------:R-:W3:Y:S02]  /*1fc0*/  SYNCS.PHASECHK.TRANS64.TRYWAIT P1, [UR9+0x30020], RZ ;  /* 0x030020ffff0075a7 */ /* 0x000ee40008021109 */
[----:B--23--:R-:W-:Y:S05]  /*1fd0*/  @!P1 BRA `(.L_x_60) ;  /* 0x00000010009c9947 */ /* 0x00cfea0003800000 */
.L_x_75:
[----:B------:R-:W-:Y:S01]  /*1fe0*/  IMAD.MOV.U32 R2, RZ, RZ, RZ ;  /* 0x000000ffff027224 */ /* 0x000fe200078e00ff */
[----:B------:R-:W-:Y:S06]  /*1ff0*/  @!P0 BRA `(.L_x_57) ;  /* 0x0000000400d48947 */ /* 0x000fec0003800000 */
[----:B------:R-:W2:Y:S01]  /*2000*/  LDCU UR21, c[0x0][0x3a0] ;  /* 0x00007400ff1577ac */ /* 0x000ea20008000800 */
[----:B------:R-:W-:Y:S01]  /*2010*/  UMOV UR20, 0x1 ;  /* 0x0000000100147882 */ /* 0x000fe20000000000 */
[----:B------:R-:W-:-:S05]  /*2020*/  UMOV UR31, 0x80 ;  /* 0x00000080001f7882 */ /* 0x000fca0000000000 */
.L_x_64:
[----:B------:R-:W-:Y:S01]  /*2030*/  BAR.SYNC.DEFER_BLOCKING 0x0 ;  /* 0x0000000000007b1d */ /* 0x000fe20000010000 */
[----:B------:R-:W-:Y:S01]  /*2040*/  ULEA UR50, UR20, UR9, 0x3 ;  /* 0x0000000914327291 */ /* 0x000fe2000f8e18ff */
[----:B------:R-:W-:Y:S01]  /*2050*/  @!P3 IMAD.MOV.U32 R3, RZ, RZ, 0x10000 ;  /* 0x00010000ff03b424 */ /* 0x000fe200078e00ff */
[----:B------:R-:W-:Y:S01]  /*2060*/  ELECT P1, URZ, PT ;  /* 0x0000000000ff782f */ /* 0x000fe20003820000 */
[----:B------:R-:W-:-:S03]  /*2070*/  ULEA UR4, UR20, UR9, 0xf ;  /* 0x0000000914047291 */ /* 0x000fc6000f8e78ff */
[----:B------:R-:W-:Y:S01]  /*2080*/  ISETP.LT.U32.AND P1, PT, R132, 0x40, P1 ;  /* 0x000000408400780c */ /* 0x000fe20000f21070 */
[----:B------:R-:W-:Y:S01]  /*2090*/  ULOP3.LUT UR30, UR13, 0x1, URZ, 0xc0, !UPT ;  /* 0x000000010d1e7892 */ /* 0x000fe2000f8ec0ff */
[----:B------:R-:W-:-:S03]  /*20a0*/  ELECT P0, URZ, PT ;  /* 0x0000000000ff782f */ /* 0x000fc60003800000 */
[----:B------:R-:W-:Y:S02]  /*20b0*/  ULEA UR24, UR30, UR4, 0xe ;  /* 0x000000041e187291 */ /* 0x000fe4000f8e70ff */
[----:B------:R-:W-:Y:S01]  /*20c0*/  ULEA UR26, UR30, UR31, 0x6 ;  /* 0x0000001f1e1a7291 */ /* 0x000fe2000f8e30ff */
[----:B------:R-:W-:Y:S01]  /*20d0*/  ISETP.LT.U32.AND P0, PT, R132, 0x40, P0 ;  /* 0x000000408400780c */ /* 0x000fe20000701070 */
[----:B------:R-:W-:-:S04]  /*20e0*/  ULEA UR30, UR30, UR12, 0x6 ;  /* 0x0000000c1e1e7291 */ /* 0x000fc8000f8e30ff */
[----:B------:R-:W-:Y:S01]  /*20f0*/  VOTEU.ANY UP0, P1 ;  /* 0x0000000000ff7886 */ /* 0x000fe20000800100 */
[----:B------:R3:W-:Y:S01]  /*2100*/  @!P3 SYNCS.ARRIVE.TRANS64 RZ, [UR50+0x30000], R3 ;  /* 0x03000003ffffb9a7 */ /* 0x0007e20008000032 */
[----:B------:R5:W-:Y:S06]  /*2110*/  MEMBAR.ALL.CTA ;  /* 0x0000000000007992 */ /* 0x000bec0000008000 */
[----:B-----5:R-:W5:Y:S01]  /*2120*/  FENCE.VIEW.ASYNC.S ;  /* 0x00000000000073c6 */ /* 0x020f620000000000 */
[----:B------:R-:W-:Y:S01]  /*2130*/  @UP0 UIADD3 UR25, UPT, UPT, UR50, 0x30000, URZ ;  /* 0x0003000032190890 */ /* 0x000fe2000fffe0ff */
[----:B-----5:R-:W-:Y:S01]  /*2140*/  VOTEU.ANY UP0, P1 ;  /* 0x0000000000ff7886 */ /* 0x020fe20000800100 */
[----:B------:R-:W-:Y:S01]  /*2150*/  VOTEU.ANY UP1, P0 ;  /* 0x0000000000ff7886 */ /* 0x000fe20000020100 */
[----:B---3--:R-:W-:-:S04]  /*2160*/  IMAD.U32 R3, R2, -0x80000000, RZ ;  /* 0x8000000002037824 */ /* 0x008fc800078e00ff */
[----:B------:R-:W-:Y:S02]  /*2170*/  @UP1 UIADD3 UR28, UPT, UPT, UR24, 0x18000, URZ ;  /* 0x00018000181c1890 */ /* 0x000fe4000fffe0ff */
[----:B------:R-:W-:Y:S01]  /*2180*/  @UP1 UIADD3 UR29, UPT, UPT, UR50, 0x30000, URZ ;  /* 0x00030000321d1890 */ /* 0x000fe2000fffe0ff */
[----:B------:R-:W-:Y:S01]  /*2190*/  VOTEU.ANY UP1, P0 ;  /* 0x0000000000ff7886 */ /* 0x000fe20000020100 */
[----:B------:R-:W-:Y:S06]  /*21a0*/  BAR.SYNC.DEFER_BLOCKING 0x0 ;  /* 0x0000000000007b1d */ /* 0x000fec0000010000 */
[----:B------:R3:W-:Y:S01]  /*21b0*/  @UP0 UTMALDG.2D [UR24], [UR6] ;  /* 0x00000018060005b4 */ /* 0x0007e20008008000 */
[----:B------:R-:W-:Y:S01]  /*21c0*/  UISETP.NE.U32.AND UP0, UPT, UR13, URZ, UPT ;  /* 0x000000ff0d00728c */ /* 0x000fe2000bf05070 */
[----:B------:R-:W-:Y:S06]  /*21d0*/  BAR.SYNC.DEFER_BLOCKING 0x0 ;  /* 0x0000000000007b1d */ /* 0x000fec0000010000 */
[----:B------:R3:W-:Y:S02]  /*21e0*/  @UP1 UTMALDG.2D [UR28], [UR44] ;  /* 0x0000001c2c0015b4 */ /* 0x0007e40008008000 */
[----:B------:R-:W-:Y:S06]  /*21f0*/  BAR.SYNC.DEFER_BLOCKING 0x0 ;  /* 0x0000000000007b1d */ /* 0x000fec0000010000 */
[----:B------:R-:W5:Y:S02]  /*2200*/  SYNCS.PHASECHK.TRANS64.TRYWAIT P0, [UR50+0x30000], R3 ;  /* 0x03000003ff0075a7 */ /* 0x000f640008001132 */
[----:B---3-5:R-:W-:Y:S05]  /*2210*/  @!P0 BRA `(.L_x_61) ;  /* 0x0000001000188947 */ /* 0x028fea0003800000 */
.L_x_76:
        /* <DEDUP_REMOVED lines=11> */
[----:B------:R-:W-:Y:S02]  /*22d0*/  UIADD3 UR60, UP3, UPT, UR22, 0x2, URZ ;  /* 0x00000002163c7890 */ /* 0x000fe4000ff7e0ff */
[----:B------:R-:W-:Y:S02]  /*22e0*/  UIADD3 UR62, UP4, UPT, UR22, 0x4, URZ ;  /* 0x00000004163e7890 */ /* 0x000fe4000ff9e0ff */
[----:B------:R-:W-:Y:S02]  /*22f0*/  UIADD3.X UR5, UPT, UPT, UR5, 0x40004040, URZ, UP0, !UPT ;  /* 0x4000404005057890 */ /* 0x000fe400087fe4ff */
[----:B------:R-:W-:Y:S02]  /*2300*/  UIADD3 UR64, UP5, UPT, UR22, 0x3fe, URZ ;  /* 0x000003fe16407890 */ /* 0x000fe4000ffbe0ff */
[----:B------:R-:W-:-:S02]  /*2310*/  UIADD3 UR66, UP0, UPT, UR22, 0x400, URZ ;  /* 0x0000040016427890 */ /* 0x000fc4000ff1e0ff */
[----:B------:R-:W-:Y:S02]  /*2320*/  UIADD3 UR68, UP1, UPT, UR22, 0x402, URZ ;  /* 0x0000040216447890 */ /* 0x000fe4000ff3e0ff */
[----:B------:R-:W-:Y:S02]  /*2330*/  UIADD3.X UR61, UPT, UPT, UR23, URZ, URZ, UP3, !UPT ;  /* 0x000000ff173d7290 */ /* 0x000fe40009ffe4ff */
[----:B------:R-:W-:Y:S02]  /*2340*/  UIADD3 UR40, UP2, UPT, UR22, 0x404, URZ ;  /* 0x0000040416287890 */ /* 0x000fe4000ff5e0ff */
[----:B------:R-:W-:Y:S02]  /*2350*/  UIADD3 UR28, UP3, UPT, UR4, 0x80, URZ ;  /* 0x00000080041c7890 */ /* 0x000fe4000ff7e0ff */
[----:B------:R-:W-:Y:S02]  /*2360*/  UIADD3.X UR63, UPT, UPT, UR23, URZ, URZ, UP4, !UPT ;  /* 0x000000ff173f7290 */ /* 0x000fe4000a7fe4ff */
[----:B------:R-:W-:-:S02]  /*2370*/  UIADD3 UR32, UP4, UPT, UR4, 0x100, URZ ;  /* 0x0000010004207890 */ /* 0x000fc4000ff9e0ff */
[----:B------:R-:W-:Y:S02]  /*2380*/  UIADD3.X UR65, UPT, UPT, UR23, URZ, URZ, UP5, !UPT ;  /* 0x000000ff17417290 */ /* 0x000fe4000affe4ff */
[----:B------:R-:W-:Y:S02]  /*2390*/  ULOP3.LUT UR24, UR24, 0x4000000, URZ, 0xfc, !UPT ;  /* 0x0400000018187892 */ /* 0x000fe4000f8efcff */
[----:B------:R-:W-:Y:S02]  /*23a0*/  UIADD3 UR34, UP5, UPT, UR4, 0x180, URZ ;  /* 0x0000018004227890 */ /* 0x000fe4000ffbe0ff */
[----:B------:R-:W-:Y:S02]  /*23b0*/  UIADD3.X UR67, UPT, UPT, UR23, URZ, URZ, UP0, !UPT ;  /* 0x000000ff17437290 */ /* 0x000fe400087fe4ff */
[----:B------:R-:W-:Y:S02]  /*23c0*/  UIADD3 UR36, UP0, UPT, UR4, 0x200, URZ ;  /* 0x0000020004247890 */ /* 0x000fe4000ff1e0ff */
[----:B------:R-:W-:-:S02]  /*23d0*/  UIADD3.X UR69, UPT, UPT, UR23, URZ, URZ, UP1, !UPT ;  /* 0x000000ff17457290 */ /* 0x000fc40008ffe4ff */
[----:B------:R-:W-:Y:S02]  /*23e0*/  UIADD3 UR38, UP1, UPT, UR4, 0x280, URZ ;  /* 0x0000028004267890 */ /* 0x000fe4000ff3e0ff */
[----:B------:R-:W-:Y:S02]  /*23f0*/  UIADD3.X UR41, UPT, UPT, UR23, URZ, URZ, UP2, !UPT ;  /* 0x000000ff17297290 */ /* 0x000fe400097fe4ff */
[----:B------:R-:W-:Y:S02]  /*2400*/  UIADD3.X UR29, UPT, UPT, UR5, URZ, URZ, UP3, !UPT ;  /* 0x000000ff051d7290 */ /* 0x000fe40009ffe4ff */
[----:B------:R-:W-:Y:S02]  /*2410*/  UIADD3 UR42, UP2, UPT, UR4, 0x300, URZ ;  /* 0x00000300042a7890 */ /* 0x000fe4000ff5e0ff */
[----:B------:R-:W-:Y:S02]  /*2420*/  UIADD3.X UR33, UPT, UPT, UR5, URZ, URZ, UP4, !UPT ;  /* 0x000000ff05217290 */ /* 0x000fe4000a7fe4ff */
[----:B------:R-:W-:-:S02]  /*2430*/  UIADD3.X UR35, UPT, UPT, UR5, URZ, URZ, UP5, !UPT ;  /* 0x000000ff05237290 */ /* 0x000fc4000affe4ff */
[----:B------:R-:W-:Y:S02]  /*2440*/  UIADD3.X UR37, UPT, UPT, UR5, URZ, URZ, UP0, !UPT ;  /* 0x000000ff05257290 */ /* 0x000fe400087fe4ff */
[----:B------:R-:W-:Y:S01]  /*2450*/  UIADD3.X UR39, UPT, UPT, UR5, URZ, URZ, UP1, !UPT ;  /* 0x000000ff05277290 */ /* 0x000fe20008ffe4ff */
[----:B------:R-:W-:Y:S01]  /*2460*/  UMOV UR14, 0x0 ;  /* 0x00000000000e7882 */ /* 0x000fe20000000000 */
[----:B------:R-:W-:Y:S01]  /*2470*/  UMOV UR15, 0x8210490 ;  /* 0x08210490000f7882 */ /* 0x000fe20000000000 */
[----:B------:R-:W-:Y:S01]  /*2480*/  UMOV UR19, 0x40004040 ;  /* 0x4000404000137882 */ /* 0x000fe20000000000 */
[----:B------:R-:W-:Y:S01]  /*2490*/  UMOV UR25, 0x40004040 ;  /* 0x4000404000197882 */ /* 0x000fe20000000000 */
[----:B------:R-:W-:Y:S01]  /*24a0*/  UIADD3.X UR43, UPT, UPT, UR5, URZ, URZ, UP2, !UPT ;  /* 0x000000ff052b7290 */ /* 0x000fe200097fe4ff */
[----:B------:R3:W-:Y:S01]  /*24b0*/  UTCHMMA gdesc[UR18], gdesc[UR24], tmem[UR8], tmem[UR14], idesc[UR15], UPT ;  /* 0x00ff0e18120075ea */ /* 0x0007e2000b800008 */
[----:B------:R-:W-:Y:S01]  /*24c0*/  UMOV UR16, 0x0 ;  /* 0x0000000000107882 */ /* 0x000fe20000000000 */
[----:B------:R-:W-:Y:S01]  /*24d0*/  UMOV UR17, 0x8210490 ;  /* 0x0821049000117882 */ /* 0x000fe20000000000 */
[----:B------:R-:W-:Y:S01]  /*24e0*/  UMOV UR48, 0x0 ;  /* 0x0000000000307882 */ /* 0x000fe20000000000 */
[----:B------:R-:W-:Y:S01]  /*24f0*/  UMOV UR49, 0x8210490 ;  /* 0x0821049000317882 */ /* 0x000fe20000000000 */
        /* <DEDUP_REMOVED lines=18> */
.L_x_62:
[----:B------:R-:W-:Y:S01]  /*2620*/  ELECT P0, URZ, PT ;  /* 0x0000000000ff782f */ /* 0x000fe20003800000 */
[----:B---3--:R-:W-:-:S03]  /*2630*/  UIADD3 UR4, UPT, UPT, UR50, 0x30020, URZ ;  /* 0x0003002032047890 */ /* 0x008fc6000fffe0ff */
[----:B------:R-:W-:Y:S01]  /*2640*/  ISETP.LT.U32.AND P0, PT, R132, 0x20, P0 ;  /* 0x000000208400780c */ /* 0x000fe20000701070 */
[----:B------:R-:W-:-:S12]  /*2650*/  UMOV UR5, URZ ;  /* 0x000000ff00057c82 */ /* 0x000fd80008000000 */
[----:B------:R-:W-:Y:S01]  /*2660*/  VOTEU.ANY UP0, P0 ;  /* 0x0000000000ff7886 */ /* 0x000fe20000000100 */
[----:B------:R-:W-:-:S04]  /*2670*/  VOTEU.ANY UP1, P0 ;  /* 0x0000000000ff7886 */ /* 0x000fc80000020100 */
[----:B------:R-:W-:Y:S02]  /*2680*/  @UP0 UMOV UR4, UR4 ;  /* 0x0000000400040c82 */ /* 0x000fe40008000000 */
[----:B------:R3:W-:Y:S01]  /*2690*/  @UP1 UTCBAR [UR4], URZ ;  /* 0x000000ff040013e9 */ /* 0x0007e200080000ff */
[----:B------:R-:W-:Y:S06]  /*26a0*/  BAR.SYNC.DEFER_BLOCKING 0x0 ;  /* 0x0000000000007b1d */ /* 0x000fec0000010000 */
[----:B------:R-:W5:Y:S02]  /*26b0*/  SYNCS.PHASECHK.TRANS64.TRYWAIT P0, [UR50+0x30020], R3 ;  /* 0x03002003ff0075a7 */ /* 0x000f640008001132 */
[----:B---3-5:R-:W-:Y:S05]  /*26c0*/  @!P0 BRA `(.L_x_63) ;  /* 0x0000000800f88947 */ /* 0x028fea0003800000 */
.L_x_77:
[----:B------:R-:W-:Y:S02]  /*26d0*/  UIADD3 UR20, UPT, UPT, UR20, 0x1, URZ ;  /* 0x0000000114147890 */ /* 0x000fe4000fffe0ff */
[----:B------:R-:W-:Y:S02]  /*26e0*/  UIADD3 UR31, UPT, UPT, UR31, 0x80, URZ ;  /* 0x000000801f1f7890 */ /* 0x000fe4000fffe0ff */
[----:B------:R-:W-:-:S04]  /*26f0*/  UISETP.NE.U32.AND UP0, UPT, UR20, 0x3, UPT ;  /* 0x000000031400788c */ /* 0x000fc8000bf05070 */
[----:B------:R-:W-:Y:S02]  /*2700*/  USEL UR20, UR20, URZ, UP0 ;  /* 0x000000ff14147287 */ /* 0x000fe40008000000 */
[----:B------:R-:W-:Y:S02]  /*2710*/  USEL UR4, URZ, 0x1, UP0 ;  /* 0x00000001ff047887 */ /* 0x000fe40008000000 */
[----:B--2---:R-:W-:-:S04]  /*2720*/  UISETP.GE.AND UP0, UPT, UR31, UR21, UPT ;  /* 0x000000151f00728c */ /* 0x004fc8000bf06270 */
[----:B------:R-:W-:-:S05]  /*2730*/  LOP3.LUT R2, R2, UR4, RZ, 0x3c, !PT ;  /* 0x0000000402027c12 */ /* 0x000fca000f8e3cff */
[----:B------:R-:W-:Y:S05]  /*2740*/  BRA.U !UP0, `(.L_x_64) ;  /* 0xfffffff908387547 */ /* 0x000fea000b83ffff */
.L_x_57:
[----:B---3-5:R-:W-:Y:S06]  /*2750*/  BAR.SYNC.DEFER_BLOCKING 0x0 ;  /* 0x0000000000007b1d */ /* 0x028fec0000010000 */
[----:B------:R-:W-:Y:S04]  /*2760*/  BSSY.RECONVERGENT B4, `(.L_x_65) ;  /* 0x0000004000047945 */ /* 0x000fe80003800200 */
[----:B------:R-:W-:Y:S05]  /*2770*/  @P3 BRA `(.L_x_66) ;  /* 0x0000000000083947 */ /* 0x000fea0003800000 */
[----:B------:R-:W2:Y:S02]  /*2780*/  SYNCS.CCTL.IV [UR9+0x30000] ;  /* 0x03000000ff0079b1 */ /* 0x000ea40008000009 */
[----:B--2---:R-:W2:Y:S02]  /*2790*/  SYNCS.CCTL.IV [UR9+0x30020] ;  /* 0x03002000ff0079b1 */ /* 0x004ea40008000009 */
.L_x_66:
[----:B------:R-:W-:Y:S05]  /*27a0*/  BSYNC.RECONVERGENT B4 ;  /* 0x0000000000047941 */ /* 0x000fea0003800200 */
.L_x_65:
[----:B--2---:R-:W-:Y:S06]  /*27b0*/  BAR.SYNC.DEFER_BLOCKING 0x0 ;  /* 0x0000000000007b1d */ /* 0x004fec0000010000 */
[----:B------:R-:W-:Y:S04]  /*27c0*/  BSSY.RECONVERGENT B4, `(.L_x_67) ;  /* 0x0000004000047945 */ /* 0x000fe80003800200 */
[----:B------:R-:W-:Y:S05]  /*27d0*/  @P3 BRA `(.L_x_68) ;  /* 0x0000000000083947 */ /* 0x000fea0003800000 */
[----:B------:R-:W2:Y:S02]  /*27e0*/  SYNCS.CCTL.IV [UR9+0x30008] ;  /* 0x03000800ff0079b1 */ /* 0x000ea40008000009 */
[----:B--2---:R-:W2:Y:S02]  /*27f0*/  SYNCS.CCTL.IV [UR9+0x30028] ;  /* 0x03002800ff0079b1 */ /* 0x004ea40008000009 */
.L_x_68:
[----:B------:R-:W-:Y:S05]  /*2800*/  BSYNC.RECONVERGENT B4 ;  /* 0x0000000000047941 */ /* 0x000fea0003800200 */
.L_x_67:
[----:B--2---:R-:W-:Y:S06]  /*2810*/  BAR.SYNC.DEFER_BLOCKING 0x0 ;  /* 0x0000000000007b1d */ /* 0x004fec0000010000 */
[----:B------:R-:W-:Y:S04]  /*2820*/  BSSY.RECONVERGENT B4, `(.L_x_69) ;  /* 0x0000004000047945 */ /* 0x000fe80003800200 */
[----:B------:R-:W-:Y:S05]  /*2830*/  @P3 BRA `(.L_x_70) ;  /* 0x0000000000083947 */ /* 0x000fea0003800000 */
[----:B------:R-:W2:Y:S02]  /*2840*/  SYNCS.CCTL.IV [UR9+0x30010] ;  /* 0x03001000ff0079b1 */ /* 0x000ea40008000009 */
[----:B--2---:R-:W2:Y:S02]  /*2850*/  SYNCS.CCTL.IV [UR9+0x30030] ;  /* 0x03003000ff0079b1 */ /* 0x004ea40008000009 */
.L_x_70:
[----:B------:R-:W-:Y:S05]  /*2860*/  BSYNC.RECONVERGENT B4 ;  /* 0x0000000000047941 */ /* 0x000fea0003800200 */
.L_x_69:
[----:B------:R-:W-:Y:S01]  /*2870*/  USHF.L.U32 UR4, UR13, 0x15, URZ ;  /* 0x000000150d047899 */ /* 0x000fe200080006ff */
[C---:B------:R-:W-:Y:S01]  /*2880*/  IMAD.SHL.U32 R2, R0.reuse, 0x80, RZ ;  /* 0x0000008000027824 */ /* 0x040fe200078e00ff */
[----:B------:R-:W-:Y:S01]  /*2890*/  ELECT P0, URZ, PT ;  /* 0x0000000000ff782f */ /* 0x000fe20003800000 */
[----:B------:R-:W-:Y:S01]  /*28a0*/  IMAD.SHL.U32 R3, R0, 0x10, RZ ;  /* 0x0000001000037824 */ /* 0x000fe200078e00ff */
[----:B------:R-:W-:Y:S02]  /*28b0*/  ULOP3.LUT UR4, UR4, 0x600000, URZ, 0xc0, !UPT ;  /* 0x0060000004047892 */ /* 0x000fe4000f8ec0ff */
[----:B------:R-:W-:Y:S01]  /*28c0*/  LOP3.LUT R0, R2, 0x3f80, RZ, 0xc0, !PT ;  /* 0x00003f8002007812 */ /* 0x000fe200078ec0ff */
[----:B------:R-:W-:Y:S01]  /*28d0*/  ULOP3.LUT UR13, UR13, 0x1, URZ, 0xc0, !UPT ;  /* 0x000000010d0d7892 */ /* 0x000fe2000f8ec0ff */
[----:B------:R-:W-:Y:S01]  /*28e0*/  ISETP.LT.U32.AND P0, PT, R132, 0x40, P0 ;  /* 0x000000408400780c */ /* 0x000fe20000701070 */
[----:B------:R-:W-:Y:S01]  /*28f0*/  UIADD3 UR4, UPT, UPT, UR8, UR4, URZ ;  /* 0x0000000408047290 */ /* 0x000fe2000fffe0ff */
[----:B------:R-:W-:Y:S01]  /*2900*/  LOP3.LUT R0, R0, 0x70, R3, 0xf8, !PT ;  /* 0x0000007000007812 */ /* 0x000fe200078ef803 */
[----:B------:R-:W-:Y:S01]  /*2910*/  ULEA UR5, UR13, UR12, 0x6 ;  /* 0x0000000c0d057291 */ /* 0x000fe2000f8e30ff */
[----:B------:R-:W-:-:S02]  /*2920*/  UMOV UR6, UR27 ;  /* 0x0000001b00067c82 */ /* 0x000fc40008000000 */
[C---:B------:R-:W-:Y:S02]  /*2930*/  LOP3.LUT R2, R0.reuse, 0x10, RZ, 0x3c, !PT ;  /* 0x0000001000027812 */ /* 0x040fe400078e3cff */
[----:B------:R-:W-:Y:S02]  /*2940*/  LOP3.LUT R3, R0, 0x20, RZ, 0x3c, !PT ;  /* 0x0000002000037812 */ /* 0x000fe400078e3cff */
[----:B----4-:R-:W3:Y:S01]  /*2950*/  LDTM.x128 R4, tmem[UR4] ;  /* 0x00000004000479ee */ /* 0x010ee200083c0000 */
[----:B------:R-:W-:Y:S01]  /*2960*/  NOP ;  /* 0x0000000000007918 */ /* 0x000fe20000000000 */
[----:B------:R-:W-:Y:S01]  /*2970*/  ULEA UR4, UR13, UR9, 0xe ;  /* 0x000000090d047291 */ /* 0x000fe2000f8e70ff */
[----:B---3--:R-:W-:Y:S01]  /*2980*/  VOTEU.ANY UP1, P0 ;  /* 0x0000000000ff7886 */ /* 0x008fe20000020100 */
[----:B------:R-:W-:Y:S01]  /*2990*/  VOTEU.ANY UP0, P0 ;  /* 0x0000000000ff7886 */ /* 0x000fe20000000100 */
[----:B------:R-:W-:Y:S02]  /*29a0*/  F2FP.BF16.F32.PACK_AB R4, R5, R4 ;  /* 0x000000040504723e */ /* 0x000fe400000010ff */
[----:B------:R-:W-:-:S02]  /*29b0*/  F2FP.BF16.F32.PACK_AB R68, R69, R68 ;  /* 0x000000444544723e */ /* 0x000fc400000010ff */
[----:B------:R-:W-:Y:S02]  /*29c0*/  F2FP.BF16.F32.PACK_AB R5, R7, R6 ;  /* 0x000000060705723e */ /* 0x000fe400000010ff */
[----:B------:R-:W-:Y:S02]  /*29d0*/  F2FP.BF16.F32.PACK_AB R12, R13, R12 ;  /* 0x0000000c0d0c723e */ /* 0x000fe400000010ff */
[----:B------:R-:W-:Y:S02]  /*29e0*/  F2FP.BF16.F32.PACK_AB R69, R71, R70 ;  /* 0x000000464745723e */ /* 0x000fe400000010ff */
[----:B------:R-:W-:Y:S02]  /*29f0*/  F2FP.BF16.F32.PACK_AB R76, R77, R76 ;  /* 0x0000004c4d4c723e */ /* 0x000fe400000010ff */
[----:B------:R-:W-:Y:S02]  /*2a00*/  F2FP.BF16.F32.PACK_AB R6, R9, R8 ;  /* 0x000000080906723e */ /* 0x000fe400000010ff */
[----:B------:R-:W-:-:S02]  /*2a10*/  F2FP.BF16.F32.PACK_AB R7, R11, R10 ;  /* 0x0000000a0b07723e */ /* 0x000fc400000010ff */
[----:B------:R-:W-:Y:S02]  /*2a20*/  F2FP.BF16.F32.PACK_AB R13, R15, R14 ;  /* 0x0000000e0f0d723e */ /* 0x000fe400000010ff */
[----:B------:R-:W-:Y:S01]  /*2a30*/  F2FP.BF16.F32.PACK_AB R20, R21, R20 ;  /* 0x000000141514723e */ /* 0x000fe200000010ff */
[----:B--2---:R2:W-:Y:S01]  /*2a40*/  STS.128 [R0+UR9], R4 ;  /* 0x0000000400007988 */ /* 0x0045e20008000c09 */
[----:B------:R-:W-:Y:S02]  /*2a50*/  F2FP.BF16.F32.PACK_AB R70, R73, R72 ;  /* 0x000000484946723e */ /* 0x000fe400000010ff */
[----:B------:R-:W-:Y:S02]  /*2a60*/  F2FP.BF16.F32.PACK_AB R71, R75, R74 ;  /* 0x0000004a4b47723e */ /* 0x000fe400000010ff */
[----:B------:R-:W-:Y:S02]  /*2a70*/  F2FP.BF16.F32.PACK_AB R77, R79, R78 ;  /* 0x0000004e4f4d723e */ /* 0x000fe400000010ff */
[----:B------:R-:W-:Y:S01]  /*2a80*/  F2FP.BF16.F32.PACK_AB R84, R85, R84 ;  /* 0x000000545554723e */ /* 0x000fe200000010ff */
[----:B------:R3:W-:Y:S01]  /*2a90*/  STS.128 [R0+UR9+0x4000], R68 ;  /* 0x0040004400007988 */ /* 0x0007e20008000c09 */
[----:B------:R-:W-:-:S02]  /*2aa0*/  F2FP.BF16.F32.PACK_AB R14, R17, R16 ;  /* 0x00000010110e723e */ /* 0x000fc400000010ff */
[----:B------:R-:W-:Y:S02]  /*2ab0*/  F2FP.BF16.F32.PACK_AB R15, R19, R18 ;  /* 0x00000012130f723e */ /* 0x000fe400000010ff */
[----:B------:R-:W-:Y:S02]  /*2ac0*/  F2FP.BF16.F32.PACK_AB R21, R23, R22 ;  /* 0x000000161715723e */ /* 0x000fe400000010ff */
[----:B------:R-:W-:Y:S01]  /*2ad0*/  F2FP.BF16.F32.PACK_AB R28, R29, R28 ;  /* 0x0000001c1d1c723e */ /* 0x000fe200000010ff */
[----:B------:R4:W-:Y:S01]  /*2ae0*/  STS.128 [R2+UR9], R12 ;  /* 0x0000000c02007988 */ /* 0x0009e20008000c09 */
[----:B------:R-:W-:Y:S02]  /*2af0*/  F2FP.BF16.F32.PACK_AB R78, R81, R80 ;  /* 0x00000050514e723e */ /* 0x000fe400000010ff */
[----:B------:R-:W-:Y:S02]  /*2b00*/  F2FP.BF16.F32.PACK_AB R79, R83, R82 ;  /* 0x00000052534f723e */ /* 0x000fe400000010ff */
[----:B------:R-:W-:-:S02]  /*2b10*/  F2FP.BF16.F32.PACK_AB R85, R87, R86 ;  /* 0x000000565755723e */ /* 0x000fc400000010ff */
[----:B------:R-:W-:Y:S01]  /*2b20*/  F2FP.BF16.F32.PACK_AB R92, R93, R92 ;  /* 0x0000005c5d5c723e */ /* 0x000fe200000010ff */
[----:B------:R4:W-:Y:S01]  /*2b30*/  STS.128 [R2+UR9+0x4000], R76 ;  /* 0x0040004c02007988 */ /* 0x0009e20008000c09 */
[----:B------:R-:W-:Y:S02]  /*2b40*/  F2FP.BF16.F32.PACK_AB R22, R25, R24 ;  /* 0x000000181916723e */ /* 0x000fe400000010ff */
[----:B------:R-:W-:Y:S02]  /*2b50*/  F2FP.BF16.F32.PACK_AB R23, R27, R26 ;  /* 0x0000001a1b17723e */ /* 0x000fe400000010ff */
[----:B------:R-:W-:Y:S02]  /*2b60*/  F2FP.BF16.F32.PACK_AB R29, R31, R30 ;  /* 0x0000001e1f1d723e */ /* 0x000fe400000010ff */
[----:B------:R-:W-:Y:S01]  /*2b70*/  F2FP.BF16.F32.PACK_AB R36, R37, R36 ;  /* 0x000000242524723e */ /* 0x000fe200000010ff */
[----:B------:R4:W-:Y:S01]  /*2b80*/  STS.128 [R3+UR9], R20 ;  /* 0x0000001403007988 */ /* 0x0009e20008000c09 */
[----:B------:R-:W-:-:S02]  /*2b90*/  F2FP.BF16.F32.PACK_AB R86, R89, R88 ;  /* 0x000000585956723e */ /* 0x000fc400000010ff */
[----:B------:R-:W-:Y:S02]  /*2ba0*/  F2FP.BF16.F32.PACK_AB R87, R91, R90 ;  /* 0x0000005a5b57723e */ /* 0x000fe400000010ff */
[----:B------:R-:W-:Y:S02]  /*2bb0*/  F2FP.BF16.F32.PACK_AB R93, R95, R94 ;  /* 0x0000005e5f5d723e */ /* 0x000fe400000010ff */
[----:B------:R-:W-:Y:S01]  /*2bc0*/  F2FP.BF16.F32.PACK_AB R100, R101, R100 ;  /* 0x000000646564723e */ /* 0x000fe200000010ff */
[----:B------:R4:W-:Y:S01]  /*2bd0*/  STS.128 [R3+UR9+0x4000], R84 ;  /* 0x0040005403007988 */ /* 0x0009e20008000c09 */
[----:B------:R-:W-:Y:S02]  /*2be0*/  F2FP.BF16.F32.PACK_AB R30, R33, R32 ;  /* 0x00000020211e723e */ /* 0x000fe400000010ff */
[----:B------:R-:W-:Y:S02]  /*2bf0*/  F2FP.BF16.F32.PACK_AB R31, R35, R34 ;  /* 0x00000022231f723e */ /* 0x000fe400000010ff */
[----:B------:R-:W-:-:S02]  /*2c00*/  F2FP.BF16.F32.PACK_AB R37, R39, R38 ;  /* 0x000000262725723e */ /* 0x000fc400000010ff */
[----:B------:R-:W-:Y:S02]  /*2c10*/  F2FP.BF16.F32.PACK_AB R44, R45, R44 ;  /* 0x0000002c2d2c723e */ /* 0x000fe400000010ff */
[----:B------:R-:W-:Y:S02]  /*2c20*/  F2FP.BF16.F32.PACK_AB R94, R97, R96 ;  /* 0x00000060615e723e */ /* 0x000fe400000010ff */
[----:B------:R-:W-:Y:S02]  /*2c30*/  F2FP.BF16.F32.PACK_AB R95, R99, R98 ;  /* 0x00000062635f723e */ /* 0x000fe400000010ff */
[----:B------:R-:W-:Y:S02]  /*2c40*/  F2FP.BF16.F32.PACK_AB R101, R103, R102 ;  /* 0x000000666765723e */ /* 0x000fe400000010ff */
[----:B------:R-:W-:Y:S02]  /*2c50*/  F2FP.BF16.F32.PACK_AB R108, R109, R108 ;  /* 0x0000006c6d6c723e */ /* 0x000fe400000010ff */
[----:B------:R-:W-:-:S02]  /*2c60*/  LOP3.LUT R8, R0, 0x30, RZ, 0x3c, !PT ;  /* 0x0000003000087812 */ /* 0x000fc400078e3cff */
[----:B------:R-:W-:Y:S02]  /*2c70*/  F2FP.BF16.F32.PACK_AB R38, R41, R40 ;  /* 0x000000282926723e */ /* 0x000fe400000010ff */
[----:B------:R-:W-:Y:S01]  /*2c80*/  F2FP.BF16.F32.PACK_AB R39, R43, R42 ;  /* 0x0000002a2b27723e */ /* 0x000fe200000010ff */
[----:B------:R4:W-:Y:S01]  /*2c90*/  STS.128 [R8+UR9], R28 ;  /* 0x0000001c08007988 */ /* 0x0009e20008000c09 */
[----:B------:R-:W-:Y:S02]  /*2ca0*/  F2FP.BF16.F32.PACK_AB R45, R47, R46 ;  /* 0x0000002e2f2d723e */ /* 0x000fe400000010ff */
[----:B------:R-:W-:Y:S01]  /*2cb0*/  F2FP.BF16.F32.PACK_AB R52, R53, R52 ;  /* 0x000000343534723e */ /* 0x000fe200000010ff */
[----:B------:R4:W-:Y:S01]  /*2cc0*/  STS.128 [R8+UR9+0x4000], R92 ;  /* 0x0040005c08007988 */ /* 0x0009e20008000c09 */
[----:B------:R-:W-:Y:S02]  /*2cd0*/  F2FP.BF16.F32.PACK_AB R102, R105, R104 ;  /* 0x000000686966723e */ /* 0x000fe400000010ff */
[----:B------:R-:W-:-:S02]  /*2ce0*/  F2FP.BF16.F32.PACK_AB R103, R107, R106 ;  /* 0x0000006a6b67723e */ /* 0x000fc400000010ff */
[----:B------:R-:W-:Y:S02]  /*2cf0*/  F2FP.BF16.F32.PACK_AB R109, R111, R110 ;  /* 0x0000006e6f6d723e */ /* 0x000fe400000010ff */
[----:B------:R-:W-:Y:S02]  /*2d00*/  F2FP.BF16.F32.PACK_AB R116, R117, R116 ;  /* 0x000000747574723e */ /* 0x000fe400000010ff */
[----:B------:R-:W-:Y:S02]  /*2d10*/  LOP3.LUT R9, R0, 0x40, RZ, 0x3c, !PT ;  /* 0x0000004000097812 */ /* 0x000fe400078e3cff */
[----:B------:R-:W-:Y:S02]  /*2d20*/  F2FP.BF16.F32.PACK_AB R46, R49, R48 ;  /* 0x00000030312e723e */ /* 0x000fe400000010ff */
[----:B------:R-:W-:Y:S01]  /*2d30*/  F2FP.BF16.F32.PACK_AB R47, R51, R50 ;  /* 0x00000032332f723e */ /* 0x000fe200000010ff */
[----:B------:R4:W-:Y:S01]  /*2d40*/  STS.128 [R9+UR9], R36 ;  /* 0x0000002409007988 */ /* 0x0009e20008000c09 */
[----:B------:R-:W-:-:S02]  /*2d50*/  F2FP.BF16.F32.PACK_AB R53, R55, R54 ;  /* 0x000000363735723e */ /* 0x000fc400000010ff */
[----:B------:R-:W-:Y:S01]  /*2d60*/  F2FP.BF16.F32.PACK_AB R60, R61, R60 ;  /* 0x0000003c3d3c723e */ /* 0x000fe200000010ff */
[----:B------:R4:W-:Y:S01]  /*2d70*/  STS.128 [R9+UR9+0x4000], R100 ;  /* 0x0040006409007988 */ /* 0x0009e20008000c09 */
        /* <DEDUP_REMOVED lines=13> */
[C---:B--2---:R-:W-:Y:S02]  /*2e50*/  LOP3.LUT R4, R0.reuse, 0x60, RZ, 0x3c, !PT ;  /* 0x0000006000047812 */ /* 0x044fe400078e3cff */
[----:B------:R-:W-:Y:S02]  /*2e60*/  F2FP.BF16.F32.PACK_AB R62, R65, R64 ;  /* 0x00000040413e723e */ /* 0x000fe400000010ff */
[----:B------:R-:W-:Y:S01]  /*2e70*/  F2FP.BF16.F32.PACK_AB R63, R67, R66 ;  /* 0x00000042433f723e */ /* 0x000fe200000010ff */
[----:B------:R4:W-:Y:S01]  /*2e80*/  STS.128 [R4+UR9], R52 ;  /* 0x0000003404007988 */ /* 0x0009e20008000c09 */
[----:B------:R-:W-:Y:S02]  /*2e90*/  F2FP.BF16.F32.PACK_AB R126, R129, R128 ;  /* 0x00000080817e723e */ /* 0x000fe400000010ff */
[----:B------:R-:W-:Y:S01]  /*2ea0*/  F2FP.BF16.F32.PACK_AB R127, R131, R130 ;  /* 0x00000082837f723e */ /* 0x000fe200000010ff */
[----:B------:R4:W-:Y:S01]  /*2eb0*/  STS.128 [R4+UR9+0x4000], R116 ;  /* 0x0040007404007988 */ /* 0x0009e20008000c09 */
[----:B---3--:R-:W-:-:S05]  /*2ec0*/  LOP3.LUT R0, R0, 0x70, RZ, 0x3c, !PT ;  /* 0x0000007000007812 */ /* 0x008fca00078e3cff */
[----:B------:R4:W-:Y:S04]  /*2ed0*/  STS.128 [R0+UR9], R60 ;  /* 0x0000003c00007988 */ /* 0x0009e80008000c09 */
[----:B------:R4:W-:Y:S01]  /*2ee0*/  STS.128 [R0+UR9+0x4000], R124 ;  /* 0x0040007c00007988 */ /* 0x0009e20008000c09 */
[----:B------:R2:W-:Y:S06]  /*2ef0*/  MEMBAR.ALL.CTA ;  /* 0x0000000000007992 */ /* 0x0005ec0000008000 */
[----:B--2---:R-:W2:Y:S02]  /*2f00*/  FENCE.VIEW.ASYNC.S ;  /* 0x00000000000073c6 */ /* 0x004ea40000000000 */
[----:B--2---:R-:W-:Y:S06]  /*2f10*/  BAR.SYNC.DEFER_BLOCKING 0x0 ;  /* 0x0000000000007b1d */ /* 0x004fec0000010000 */
[----:B------:R4:W-:Y:S01]  /*2f20*/  @UP1 UTMASTG.2D [UR4], [UR10] ;  /* 0x000000040a0013b5 */ /* 0x0009e20008008000 */
[----:B------:R0:W-:Y:S01]  /*2f30*/  UTMACMDFLUSH ;  /* 0x00000000000079b7 */ /* 0x0001e20000000000 */
[----:B------:R-:W-:-:S04]  /*2f40*/  DEPBAR.LE SB0, 0x0 ;  /* 0x000080000000791a */ /* 0x000fc80000000000 */
[----:B------:R-:W-:Y:S08]  /*2f50*/  BAR.SYNC.DEFER_BLOCKING 0x0 ;  /* 0x0000000000007b1d */ /* 0x000ff00000010000 */
[----:B------:R-:W-:Y:S06]  /*2f60*/  BAR.SYNC.DEFER_BLOCKING 0x0 ;  /* 0x0000000000007b1d */ /* 0x000fec0000010000 */
[----:B----4-:R-:W-:Y:S05]  /*2f70*/  @P2 BRA `(.L_x_71) ;  /* 0x0000000000a02947 */ /* 0x010fea0003800000 */
[----:B------:R-:W2:Y:S01]  /*2f80*/  S2UR UR5, SR_CgaCtaId ;  /* 0x00000000000579c3 */ /* 0x000ea20000008800 */
[----:B------:R-:W-:Y:S01]  /*2f90*/  NOP ;  /* 0x0000000000007918 */ /* 0x000fe20000000000 */
[----:B------:R-:W-:Y:S01]  /*2fa0*/  UMOV UR4, 0x50 ;  /* 0x0000005000047882 */ /* 0x000fe20000000000 */
[----:B------:R-:W-:Y:S02]  /*2fb0*/  IMAD.U32 R0, RZ, RZ, UR8 ;  /* 0x00000008ff007e24 */ /* 0x000fe4000f8e00ff */
[----:B------:R-:W-:Y:S02]  /*2fc0*/  IMAD.MOV.U32 R3, RZ, RZ, 0xf ;  /* 0x0000000fff037424 */ /* 0x000fe400078e00ff */
[----:B------:R-:W-:Y:S01]  /*2fd0*/  IMAD.MOV.U32 R7, RZ, RZ, 0x1 ;  /* 0x00000001ff077424 */ /* 0x000fe200078e00ff */
[----:B------:R-:W-:-:S04]  /*2fe0*/  LOP3.LUT R0, R0, 0xffff, RZ, 0xc0, !PT ;  /* 0x0000ffff00007812 */ /* 0x000fc800078ec0ff */
[----:B------:R-:W-:-:S05]  /*2ff0*/  SHF.R.U32.HI R0, RZ, 0x5, R0 ;  /* 0x00000005ff007819 */ /* 0x000fca0000011600 */
[----:B------:R-:W-:Y:S01]  /*3000*/  VIADD R2, R0, 0x10 ;  /* 0x0000001000027836 */ /* 0x000fe20000000000 */
[----:B------:R-:W-:Y:S01]  /*3010*/  SHF.L.U32 R0, R3, R0, RZ ;  /* 0x0000000003007219 */ /* 0x000fe200000006ff */
[----:B--2---:R-:W-:-:S03]  /*3020*/  ULEA UR6, UR5, UR4, 0x18 ;  /* 0x0000000405067291 */ /* 0x004fc6000f8ec0ff */
[----:B------:R-:W-:-:S04]  /*3030*/  SHF.L.U32 R3, R7, R2, RZ ;  /* 0x0000000207037219 */ /* 0x000fc800000006ff */
[----:B------:R-:W-:Y:S02]  /*3040*/  LOP3.LUT R0, R3, R0, RZ, 0xfc, !PT ;  /* 0x0000000003007212 */ /* 0x000fe400078efcff */
[----:B------:R-:W2:Y:S02]  /*3050*/  LDS R5, [UR6] ;  /* 0x00000006ff057984 */ /* 0x000ea40008000800 */
[C---:B------:R-:W-:Y:S02]  /*3060*/  LOP3.LUT R2, R0.reuse, 0xffff, RZ, 0xc0, !PT ;  /* 0x0000ffff00027812 */ /* 0x040fe400078ec0ff */
[----:B--2---:R-:W-:-:S04]  /*3070*/  LOP3.LUT R3, R0, 0xffff, R5, 0x80, !PT ;  /* 0x0000ffff00037812 */ /* 0x004fc800078e8005 */
[----:B------:R-:W-:-:S13]  /*3080*/  ISETP.NE.AND P0, PT, R3, R2, PT ;  /* 0x000000020300720c */ /* 0x000fda0003f05270 */
[----:B------:R-:W-:Y:S05]  /*3090*/  @P0 BRA `(.L_x_72) ;  /* 0x0000000000500947 */ /* 0x000fea0003800000 */
[----:B------:R-:W-:Y:S02]  /*30a0*/  SHF.R.U32.HI R5, RZ, 0x10, R5 ;  /* 0x00000010ff057819 */ /* 0x000fe40000011605 */
[----:B------:R-:W-:-:S04]  /*30b0*/  SHF.R.U32.HI R2, RZ, 0x10, R0 ;  /* 0x00000010ff027819 */ /* 0x000fc80000011600 */
[----:B------:R-:W-:-:S04]  /*30c0*/  LOP3.LUT R5, R5, R2, RZ, 0xc0, !PT ;  /* 0x0000000205057212 */ /* 0x000fc800078ec0ff */
[----:B------:R-:W-:-:S13]  /*30d0*/  ISETP.NE.AND P0, PT, R5, R2, PT ;  /* 0x000000020500720c */ /* 0x000fda0003f05270 */
[----:B------:R-:W-:Y:S05]  /*30e0*/  @P0 BRA `(.L_x_73) ;  /* 0x0000000000300947 */ /* 0x000fea0003800000 */
[----:B------:R-:W-:Y:S01]  /*30f0*/  R2UR UR4, R0 ;  /* 0x00000000000472ca */ /* 0x000fe200000e0000 */
[----:B------:R-:W-:Y:S01]  /*3100*/  VOTEU.ANY UR5, UPT, PT ;  /* 0x0000000000057886 */ /* 0x000fe200038e0100 */
[----:B------:R-:W2:Y:S01]  /*3110*/  S2R R0, SR_LANEID ;  /* 0x0000000000007919 */ /* 0x000ea20000000000 */
[----:B------:R-:W-:-:S10]  /*3120*/  UFLO.U32 UR5, UR5 ;  /* 0x00000005000572bd */ /* 0x000fd400080e0000 */
[----:B------:R-:W-:-:S06]  /*3130*/  ULOP3.LUT UR4, URZ, UR4, URZ, 0x33, !UPT ;  /* 0x00000004ff047292 */ /* 0x000fcc000f8e33ff */
[----:B------:R-:W-:-:S04]  /*3140*/  IMAD.U32 R2, RZ, RZ, UR4 ;  /* 0x00000004ff027e24 */ /* 0x000fc8000f8e00ff */
[----:B------:R-:W3:Y:S02]  /*3150*/  REDUX UR7, R2 ;  /* 0x00000000020773c4 */ /* 0x000ee40000000000 */
[----:B------:R4:W-:Y:S01]  /*3160*/  UTCATOMSWS.AND URZ, UR4 ;  /* 0x0000000400ff79e3 */ /* 0x0009e20008000000 */
[----:B--2---:R-:W-:Y:S01]  /*3170*/  ISETP.EQ.U32.AND P0, PT, R0, UR5, PT ;  /* 0x0000000500007c0c */ /* 0x004fe2000bf02070 */
[----:B---3--:R-:W-:-:S12]  /*3180*/  IMAD.U32 R0, RZ, RZ, UR7 ;  /* 0x00000007ff007e24 */ /* 0x008fd8000f8e00ff */
[----:B------:R4:W-:Y:S01]  /*3190*/  @P0 ATOMS.AND RZ, [UR6], R0 ;  /* 0x00000000ffff098c */ /* 0x0009e2000a800006 */
[----:B------:R-:W-:Y:S05]  /*31a0*/  BRA `(.L_x_71) ;  /* 0x0000000000147947 */ /* 0x000fea0003800000 */
.L_x_73:
[----:B------:R-:W-:-:S07]  /*31b0*/  MOV R2, 0x31d0 ;  /* 0x000031d000027802 */ /* 0x000fce0000000f00 */
[----:B-1----:R-:W-:Y:S05]  /*31c0*/  CALL.REL.NOINC `($__internal_0_$__cuda_sm10x_tcgen05_guardrail_trap_col_being_dealloced_not_returned_by_alloc) ;  /* 0x0000000000447944 */ /* 0x002fea0003c00000 */
[----:B------:R-:W-:Y:S05]  /*31d0*/  BRA `(.L_x_71) ;  /* 0x0000000000087947 */ /* 0x000fea0003800000 */
.L_x_72:
[----:B------:R-:W-:-:S07]  /*31e0*/  MOV R2, 0x3200 ;  /* 0x0000320000027802 */ /* 0x000fce0000000f00 */
[----:B-1----:R-:W-:Y:S05]  /*31f0*/  CALL.REL.NOINC `($__internal_2_$__cuda_sm10x_tcgen05_guardrail_trap_unallocated_columns_being_dealloced) ;  /* 0x0000000000507944 */ /* 0x002fea0003c00000 */
.L_x_71:
[----:B------:R-:W-:Y:S01]  /*3200*/  NOP ;  /* 0x0000000000007918 */ /* 0x000fe20000000000 */
[----:B----4-:R-:W-:Y:S05]  /*3210*/  EXIT ;  /* 0x000000000000794d */ /* 0x010fea0003800000 */
.L_x_58:
[----:B------:R-:W2:Y:S02]  /*3220*/  SYNCS.PHASECHK.TRANS64.TRYWAIT P0, [UR9+0x30000], RZ ;  /* 0x030000ffff0075a7 */ /* 0x000ea40008001109 */
[----:B--2---:R-:W-:Y:S05]  /*3230*/  @!P0 BRA `(.L_x_58) ;  /* 0xfffffffc00f88947 */ /* 0x004fea000383ffff */
[----:B------:R-:W-:Y:S05]  /*3240*/  BRA `(.L_x_74) ;  /* 0xffffffe800647947 */ /* 0x000fea000383ffff */
.L_x_60:
[----:B------:R-:W2:Y:S02]  /*3250*/  SYNCS.PHASECHK.TRANS64.TRYWAIT P1, [UR9+0x30020], RZ ;  /* 0x030020ffff0075a7 */ /* 0x000ea40008021109 */
[----:B--2---:R-:W-:Y:S05]  /*3260*/  @!P1 BRA `(.L_x_60) ;  /* 0xfffffffc00f89947 */ /* 0x004fea000383ffff */
[----:B------:R-:W-:Y:S05]  /*3270*/  BRA `(.L_x_75) ;  /* 0xffffffec00587947 */ /* 0x000fea000383ffff */
.L_x_61:
[----:B------:R-:W3:Y:S02]  /*3280*/  SYNCS.PHASECHK.TRANS64.TRYWAIT P0, [UR50+0x30000], R3 ;  /* 0x03000003ff0075a7 */ /* 0x000ee40008001132 */
[----:B---3--:R-:W-:Y:S05]  /*3290*/  @!P0 BRA `(.L_x_61) ;  /* 0xfffffffc00f88947 */ /* 0x008fea000383ffff */
[----:B------:R-:W-:Y:S05]  /*32a0*/  BRA `(.L_x_76) ;  /* 0xffffffec00dc7947 */ /* 0x000fea000383ffff */
.L_x_63:
[----:B------:R-:W3:Y:S02]  /*32b0*/  SYNCS.PHASECHK.TRANS64.TRYWAIT P0, [UR50+0x30020], R3 ;  /* 0x03002003ff0075a7 */ /* 0x000ee40008001132 */
[----:B---3--:R-:W-:Y:S05]  /*32c0*/  @!P0 BRA `(.L_x_63) ;  /* 0xfffffffc00f88947 */ /* 0x008fea000383ffff */
[----:B------:R-:W-:Y:S05]  /*32d0*/  BRA `(.L_x_77) ;  /* 0xfffffff000fc7947 */ /* 0x000fea000383ffff */
        .weak           $__internal_0_$__cuda_sm10x_tcgen05_guardrail_trap_col_being_dealloced_not_returned_by_alloc
        .type           $__internal_0_$__cuda_sm10x_tcgen05_guardrail_trap_col_being_dealloced_not_returned_by_alloc,@function
        .size           $__internal_0_$__cuda_sm10x_tcgen05_guardrail_trap_col_being_dealloced_not_returned_by_alloc,($__internal_1_$__cuda_sm10x_tcgen05_guardrail_trap_phase_invalid_during_alloc - $__internal_0_$__cuda_sm10x_tcgen05_guardrail_trap_col_being_dealloced_not_returned_by_alloc)
$__internal_0_$__cuda_sm10x_tcgen05_guardrail_trap_col_being_dealloced_not_returned_by_alloc:
[----:B------:R-:W-:Y:S05]  /*32e0*/  BPT.TRAP 0x1 ;  /* 0x000000040000795c */ /* 0x000fea0000300000 */
[----:B------:R-:W-:-:S04]  /*32f0*/  IMAD.MOV.U32 R3, RZ, RZ, 0x0 ;  /* 0x00000000ff037424 */ /* 0x000fc800078e00ff */
[----:B------:R-:W-:Y:S05]  /*3300*/  RET.REL.NODEC R2 `(gluon_tcgen05) ;  /* 0xffffffcc023c7950 */ /* 0x000fea0003c3ffff */
        .weak           $__internal_1_$__cuda_sm10x_tcgen05_guardrail_trap_phase_invalid_during_alloc
        .type           $__internal_1_$__cuda_sm10x_tcgen05_guardrail_trap_phase_invalid_during_alloc,@function
        .size           $__internal_1_$__cuda_sm10x_tcgen05_guardrail_trap_phase_invalid_during_alloc,($__internal_2_$__cuda_sm10x_tcgen05_guardrail_trap_unallocated_columns_being_dealloced - $__internal_1_$__cuda_sm10x_tcgen05_guardrail_trap_phase_invalid_during_alloc)
$__internal_1_$__cuda_sm10x_tcgen05_guardrail_trap_phase_invalid_during_alloc:
[----:B------:R-:W-:Y:S05]  /*3310*/  BPT.TRAP 0x1 ;  /* 0x000000040000795c */ /* 0x000fea0000300000 */
[----:B------:R-:W-:-:S04]  /*3320*/  IMAD.MOV.U32 R3, RZ, RZ, 0x0 ;  /* 0x00000000ff037424 */ /* 0x000fc800078e00ff */
[----:B------:R-:W-:Y:S05]  /*3330*/  RET.REL.NODEC R2 `(gluon_tcgen05) ;  /* 0xffffffcc02307950 */ /* 0x000fea0003c3ffff */
        .weak           $__internal_2_$__cuda_sm10x_tcgen05_guardrail_trap_unallocated_columns_being_dealloced
        .type           $__internal_2_$__cuda_sm10x_tcgen05_guardrail_trap_unallocated_columns_being_dealloced,@function
        .size           $__internal_2_$__cuda_sm10x_tcgen05_guardrail_trap_unallocated_columns_being_dealloced,(.L_x_81 - $__internal_2_$__cuda_sm10x_tcgen05_guardrail_trap_unallocated_columns_being_dealloced)
$__internal_2_$__cuda_sm10x_tcgen05_guardrail_trap_unallocated_columns_being_dealloced:
[----:B------:R-:W-:Y:S05]  /*3340*/  BPT.TRAP 0x1 ;  /* 0x000000040000795c */ /* 0x000fea0000300000 */
[----:B------:R-:W-:-:S04]  /*3350*/  IMAD.MOV.U32 R3, RZ, RZ, 0x0 ;  /* 0x00000000ff037424 */ /* 0x000fc800078e00ff */
[----:B------:R-:W-:Y:S05]  /*3360*/  RET.REL.NODEC R2 `(gluon_tcgen05) ;  /* 0xffffffcc02247950 */ /* 0x000fea0003c3ffff */
.L_x_78:
[----:B------:R-:W-:-:S00]  /*3370*/  BRA `(.L_x_78) ;  /* 0xfffffffc00fc7947 */ /* 0x000fc0000383ffff */
[----:B------:R-:W-:-:S00]  /*3380*/  NOP ;  /* 0x0000000000007918 */ /* 0x000fc00000000000 */
[----:B------:R-:W-:-:S00]  /*3390*/  NOP ;  /* 0x0000000000007918 */ /* 0x000fc00000000000 */
[----:B------:R-:W-:-:S00]  /*33a0*/  NOP ;  /* 0x0000000000007918 */ /* 0x000fc00000000000 */
[----:B------:R-:W-:-:S00]  /*33b0*/  NOP ;  /* 0x0000000000007918 */ /* 0x000fc00000000000 */
[----:B------:R-:W-:-:S00]  /*33c0*/  NOP ;  /* 0x0000000000007918 */ /* 0x000fc00000000000 */
[----:B------:R-:W-:-:S00]  /*33d0*/  NOP ;  /* 0x0000000000007918 */ /* 0x000fc00000000000 */
[----:B------:R-:W-:-:S00]  /*33e0*/  NOP ;  /* 0x0000000000007918 */ /* 0x000fc00000000000 */
[----:B------:R-:W-:-:S00]  /*33f0*/  NOP ;  /* 0x0000000000007918 */ /* 0x000fc00000000000 */
.L_x_81:


//--------------------- .nv.shared.gluon_tcgen05  --------------------------
	.section	.nv.shared.gluon_tcgen05,"aw",@nobits
	.sectionflags	@""
	.align	16
	.zero		1024


//--------------------- .nv.shared.reserved.0     --------------------------
	.section	.nv.shared.reserved.0,"aw",@nobits
	.align	8
	.weak		__nv_reservedSMEM_offset_0_alias
	.size		__nv_reservedSMEM_offset_0_alias, 0, 64
	.other		__nv_reservedSMEM_offset_0_alias,@"STO_CUDA_RESERVED_SHARED STV_DEFAULT"
__nv_reservedSMEM_offset_0_alias:
	.zero		0
.nv.shared.reserved.0:
	.zero		64
	.weak		__nv_reservedSMEM_allocation_phase
	.type		__nv_reservedSMEM_allocation_phase,@object
	.size		__nv_reservedSMEM_allocation_phase,(.L_0 - __nv_reservedSMEM_allocation_phase)
__nv_reservedSMEM_allocation_phase:
	.zero		1
.L_0:
	.zero		7
	.weak		__nv_reservedSMEM_devtool_atexit_pc
	.type		__nv_reservedSMEM_devtool_atexit_pc,@object
	.size		__nv_reservedSMEM_devtool_atexit_pc,(__nv_reservedSMEM_allocation_mask - __nv_reservedSMEM_devtool_atexit_pc)
__nv_reservedSMEM_devtool_atexit_pc:
	.zero		8
	.weak		__nv_reservedSMEM_allocation_mask
	.type		__nv_reservedSMEM_allocation_mask,@object
	.size		__nv_reservedSMEM_allocation_mask,(.L_2 - __nv_reservedSMEM_allocation_mask)
__nv_reservedSMEM_allocation_mask:
	.zero		4
.L_2:


//--------------------- .nv.constant0.gluon_tcgen05 --------------------------
	.section	.nv.constant0.gluon_tcgen05,"a",@progbits
	.sectionflags	@""
	.align	4
.nv.constant0.gluon_tcgen05:
	.zero		976


//--------------------- SYMBOLS --------------------------

	.type		.nv.reservedSmem.offset0,@object
	.size		.nv.reservedSmem.offset0,0x4
	.type		.nv.reservedSmem.cap,@object
	.size		.nv.reservedSmem.cap,0x4
